	.headerflags	@"EF_CUDA_TEXMODE_UNIFIED EF_CUDA_64BIT_ADDRESS EF_CUDA_ACCELERATORS EF_CUDA_SM90 EF_CUDA_VIRTUAL_SM(EF_CUDA_SM90)"
	.elftype	@"ET_EXEC"


//--------------------- .nv.info                  --------------------------
	.section	.nv.info,"",@"SHT_CUDA_INFO"
	.align	4


	//----- nvinfo : EIATTR_REGCOUNT
	.align		4
        /*0000*/ 	.byte	0x04, 0x2f
        /*0002*/ 	.short	(.L_3 - .L_2)
	.align		4
.L_2:
        /*0004*/ 	.word	index@(triton_poi_fused_cat_45)
        /*0008*/ 	.word	0x00000028


	//----- nvinfo : EIATTR_MIN_STACK_SIZE
	.align		4
.L_3:
        /*000c*/ 	.byte	0x04, 0x12
        /*000e*/ 	.short	(.L_5 - .L_4)
	.align		4
.L_4:
        /*0010*/ 	.word	index@(triton_poi_fused_cat_45)
        /*0014*/ 	.word	0x00000000


	//----- nvinfo : EIATTR_FRAME_SIZE
	.align		4
.L_5:
        /*0018*/ 	.byte	0x04, 0x11
        /*001a*/ 	.short	(.L_7 - .L_6)
	.align		4
.L_6:
        /*001c*/ 	.word	index@(triton_poi_fused_cat_45)
        /*0020*/ 	.word	0x00000000


	//----- nvinfo : EIATTR_MIN_STACK_SIZE
	.align		4
.L_7:
        /*0024*/ 	.byte	0x04, 0x12
        /*0026*/ 	.short	(.L_9 - .L_8)
	.align		4
.L_8:
        /*0028*/ 	.word	index@(triton_poi_fused_cat_45)
        /*002c*/ 	.word	0x00000000
.L_9:


//--------------------- .nv.info.triton_poi_fused_cat_45 --------------------------
	.section	.nv.info.triton_poi_fused_cat_45,"",@"SHT_CUDA_INFO"
	.sectionflags	@""
	.align	4


	//----- nvinfo : EIATTR_CUDA_API_VERSION
	.align		4
        /*0000*/ 	.byte	0x04, 0x37
        /*0002*/ 	.short	(.L_11 - .L_10)
.L_10:
        /*0004*/ 	.word	0x0000007c


	//----- nvinfo : EIATTR_KPARAM_INFO
	.align		4
.L_11:
        /*0008*/ 	.byte	0x04, 0x17
        /*000a*/ 	.short	(.L_13 - .L_12)
.L_12:
        /*000c*/ 	.word	0x00000000
        /*0010*/ 	.short	0x0029
        /*0012*/ 	.short	0x0148
        /*0014*/ 	.byte	0x00, 0xf0, 0x11, 0x00


	//----- nvinfo : EIATTR_KPARAM_INFO
	.align		4
.L_13:
        /*0018*/ 	.byte	0x04, 0x17
        /*001a*/ 	.short	(.L_15 - .L_14)
.L_14:
        /*001c*/ 	.word	0x00000000
        /*0020*/ 	.short	0x0028
        /*0022*/ 	.short	0x0140
        /*0024*/ 	.byte	0x00, 0xf4, 0x21, 0x00


	//----- nvinfo : EIATTR_KPARAM_INFO
	.align		4
.L_15:
        /*0028*/ 	.byte	0x04, 0x17
        /*002a*/ 	.short	(.L_17 - .L_16)
.L_16:
        /*002c*/ 	.word	0x00000000
        /*0030*/ 	.short	0x0027
        /*0032*/ 	.short	0x0138
        /*0034*/ 	.byte	0x00, 0xf4, 0x21, 0x00


	//----- nvinfo : EIATTR_KPARAM_INFO
	.align		4
.L_17:
        /*0038*/ 	.byte	0x04, 0x17
        /*003a*/ 	.short	(.L_19 - .L_18)
.L_18:
        /*003c*/ 	.word	0x00000000
        /*0040*/ 	.short	0x0026
        /*0042*/ 	.short	0x0130
        /*0044*/ 	.byte	0x00, 0xf4, 0x21, 0x00


	//----- nvinfo : EIATTR_KPARAM_INFO
	.align		4
.L_19:
        /*0048*/ 	.byte	0x04, 0x17
        /*004a*/ 	.short	(.L_21 - .L_20)
.L_20:
        /*004c*/ 	.word	0x00000000
        /*0050*/ 	.short	0x0025
        /*0052*/ 	.short	0x0128
        /*0054*/ 	.byte	0x00, 0xf4, 0x21, 0x00


	//----- nvinfo : EIATTR_KPARAM_INFO
	.align		4
.L_21:
        /*0058*/ 	.byte	0x04, 0x17
        /*005a*/ 	.short	(.L_23 - .L_22)
.L_22:
        /*005c*/ 	.word	0x00000000
        /*0060*/ 	.short	0x0024
        /*0062*/ 	.short	0x0120
        /*0064*/ 	.byte	0x00, 0xf4, 0x21, 0x00


	//----- nvinfo : EIATTR_KPARAM_INFO
	.align		4
.L_23:
        /*0068*/ 	.byte	0x04, 0x17
        /*006a*/ 	.short	(.L_25 - .L_24)
.L_24:
        /*006c*/ 	.word	0x00000000
        /*0070*/ 	.short	0x0023
        /*0072*/ 	.short	0x0118
        /*0074*/ 	.byte	0x00, 0xf4, 0x21, 0x00


	//----- nvinfo : EIATTR_KPARAM_INFO
	.align		4
.L_25:
        /*0078*/ 	.byte	0x04, 0x17
        /*007a*/ 	.short	(.L_27 - .L_26)
.L_26:
        /*007c*/ 	.word	0x00000000
        /*0080*/ 	.short	0x0022
        /*0082*/ 	.short	0x0110
        /*0084*/ 	.byte	0x00, 0xf4, 0x21, 0x00


	//----- nvinfo : EIATTR_KPARAM_INFO
	.align		4
.L_27:
        /*0088*/ 	.byte	0x04, 0x17
        /*008a*/ 	.short	(.L_29 - .L_28)
.L_28:
        /*008c*/ 	.word	0x00000000
        /*0090*/ 	.short	0x0021
        /*0092*/ 	.short	0x0108
        /*0094*/ 	.byte	0x00, 0xf4, 0x21, 0x00


	//----- nvinfo : EIATTR_KPARAM_INFO
	.align		4
.L_29:
        /*0098*/ 	.byte	0x04, 0x17
        /*009a*/ 	.short	(.L_31 - .L_30)
.L_30:
        /*009c*/ 	.word	0x00000000
        /*00a0*/ 	.short	0x0020
        /*00a2*/ 	.short	0x0100
        /*00a4*/ 	.byte	0x00, 0xf4, 0x21, 0x00


	//----- nvinfo : EIATTR_KPARAM_INFO
	.align		4
.L_31:
        /*00a8*/ 	.byte	0x04, 0x17
        /*00aa*/ 	.short	(.L_33 - .L_32)
.L_32:
        /*00ac*/ 	.word	0x00000000
        /*00b0*/ 	.short	0x001f
        /*00b2*/ 	.short	0x00f8
        /*00b4*/ 	.byte	0x00, 0xf4, 0x21, 0x00


	//----- nvinfo : EIATTR_KPARAM_INFO
	.align		4
.L_33:
        /*00b8*/ 	.byte	0x04, 0x17
        /*00ba*/ 	.short	(.L_35 - .L_34)
.L_34:
        /*00bc*/ 	.word	0x00000000
        /*00c0*/ 	.short	0x001e
        /*00c2*/ 	.short	0x00f0
        /*00c4*/ 	.byte	0x00, 0xf4, 0x21, 0x00


	//----- nvinfo : EIATTR_KPARAM_INFO
	.align		4
.L_35:
        /*00c8*/ 	.byte	0x04, 0x17
        /*00ca*/ 	.short	(.L_37 - .L_36)
.L_36:
        /*00cc*/ 	.word	0x00000000
        /*00d0*/ 	.short	0x001d
        /*00d2*/ 	.short	0x00e8
        /*00d4*/ 	.byte	0x00, 0xf4, 0x21, 0x00


	//----- nvinfo : EIATTR_KPARAM_INFO
	.align		4
.L_37:
        /*00d8*/ 	.byte	0x04, 0x17
        /*00da*/ 	.short	(.L_39 - .L_38)
.L_38:
        /*00dc*/ 	.word	0x00000000
        /*00e0*/ 	.short	0x001c
        /*00e2*/ 	.short	0x00e0
        /*00e4*/ 	.byte	0x00, 0xf4, 0x21, 0x00


	//----- nvinfo : EIATTR_KPARAM_INFO
	.align		4
.L_39:
        /*00e8*/ 	.byte	0x04, 0x17
        /*00ea*/ 	.short	(.L_41 - .L_40)
.L_40:
        /*00ec*/ 	.word	0x00000000
        /*00f0*/ 	.short	0x001b
        /*00f2*/ 	.short	0x00d8
        /*00f4*/ 	.byte	0x00, 0xf4, 0x21, 0x00


	//----- nvinfo : EIATTR_KPARAM_INFO
	.align		4
.L_41:
        /*00f8*/ 	.byte	0x04, 0x17
        /*00fa*/ 	.short	(.L_43 - .L_42)
.L_42:
        /*00fc*/ 	.word	0x00000000
        /*0100*/ 	.short	0x001a
        /*0102*/ 	.short	0x00d0
        /*0104*/ 	.byte	0x00, 0xf4, 0x21, 0x00


	//----- nvinfo : EIATTR_KPARAM_INFO
	.align		4
.L_43:
        /*0108*/ 	.byte	0x04, 0x17
        /*010a*/ 	.short	(.L_45 - .L_44)
.L_44:
        /*010c*/ 	.word	0x00000000
        /*0110*/ 	.short	0x0019
        /*0112*/ 	.short	0x00c8
        /*0114*/ 	.byte	0x00, 0xf4, 0x21, 0x00


	//----- nvinfo : EIATTR_KPARAM_INFO
	.align		4
.L_45:
        /*0118*/ 	.byte	0x04, 0x17
        /*011a*/ 	.short	(.L_47 - .L_46)
.L_46:
        /*011c*/ 	.word	0x00000000
        /*0120*/ 	.short	0x0018
        /*0122*/ 	.short	0x00c0
        /*0124*/ 	.byte	0x00, 0xf4, 0x21, 0x00


	//----- nvinfo : EIATTR_KPARAM_INFO
	.align		4
.L_47:
        /*0128*/ 	.byte	0x04, 0x17
        /*012a*/ 	.short	(.L_49 - .L_48)
.L_48:
        /*012c*/ 	.word	0x00000000
        /*0130*/ 	.short	0x0017
        /*0132*/ 	.short	0x00b8
        /*0134*/ 	.byte	0x00, 0xf4, 0x21, 0x00


	//----- nvinfo : EIATTR_KPARAM_INFO
	.align		4
.L_49:
        /*0138*/ 	.byte	0x04, 0x17
        /*013a*/ 	.short	(.L_51 - .L_50)
.L_50:
        /*013c*/ 	.word	0x00000000
        /*0140*/ 	.short	0x0016
        /*0142*/ 	.short	0x00b0
        /*0144*/ 	.byte	0x00, 0xf4, 0x21, 0x00


	//----- nvinfo : EIATTR_KPARAM_INFO
	.align		4
.L_51:
        /*0148*/ 	.byte	0x04, 0x17
        /*014a*/ 	.short	(.L_53 - .L_52)
.L_52:
        /*014c*/ 	.word	0x00000000
        /*0150*/ 	.short	0x0015
        /*0152*/ 	.short	0x00a8
        /*0154*/ 	.byte	0x00, 0xf4, 0x21, 0x00


	//----- nvinfo : EIATTR_KPARAM_INFO
	.align		4
.L_53:
        /*0158*/ 	.byte	0x04, 0x17
        /*015a*/ 	.short	(.L_55 - .L_54)
.L_54:
        /*015c*/ 	.word	0x00000000
        /*0160*/ 	.short	0x0014
        /*0162*/ 	.short	0x00a0
        /*0164*/ 	.byte	0x00, 0xf4, 0x21, 0x00


	//----- nvinfo : EIATTR_KPARAM_INFO
	.align		4
.L_55:
        /*0168*/ 	.byte	0x04, 0x17
        /*016a*/ 	.short	(.L_57 - .L_56)
.L_56:
        /*016c*/ 	.word	0x00000000
        /*0170*/ 	.short	0x0013
        /*0172*/ 	.short	0x0098
        /*0174*/ 	.byte	0x00, 0xf4, 0x21, 0x00


	//----- nvinfo : EIATTR_KPARAM_INFO
	.align		4
.L_57:
        /*0178*/ 	.byte	0x04, 0x17
        /*017a*/ 	.short	(.L_59 - .L_58)
.L_58:
        /*017c*/ 	.word	0x00000000
        /*0180*/ 	.short	0x0012
        /*0182*/ 	.short	0x0090
        /*0184*/ 	.byte	0x00, 0xf4, 0x21, 0x00


	//----- nvinfo : EIATTR_KPARAM_INFO
	.align		4
.L_59:
        /*0188*/ 	.byte	0x04, 0x17
        /*018a*/ 	.short	(.L_61 - .L_60)
.L_60:
        /*018c*/ 	.word	0x00000000
        /*0190*/ 	.short	0x0011
        /*0192*/ 	.short	0x0088
        /*0194*/ 	.byte	0x00, 0xf4, 0x21, 0x00


	//----- nvinfo : EIATTR_KPARAM_INFO
	.align		4
.L_61:
        /*0198*/ 	.byte	0x04, 0x17
        /*019a*/ 	.short	(.L_63 - .L_62)
.L_62:
        /*019c*/ 	.word	0x00000000
        /*01a0*/ 	.short	0x0010
        /*01a2*/ 	.short	0x0080
        /*01a4*/ 	.byte	0x00, 0xf4, 0x21, 0x00


	//----- nvinfo : EIATTR_KPARAM_INFO
	.align		4
.L_63:
        /*01a8*/ 	.byte	0x04, 0x17
        /*01aa*/ 	.short	(.L_65 - .L_64)
.L_64:
        /*01ac*/ 	.word	0x00000000
        /*01b0*/ 	.short	0x000f
        /*01b2*/ 	.short	0x0078
        /*01b4*/ 	.byte	0x00, 0xf4, 0x21, 0x00


	//----- nvinfo : EIATTR_KPARAM_INFO
	.align		4
.L_65:
        /*01b8*/ 	.byte	0x04, 0x17
        /*01ba*/ 	.short	(.L_67 - .L_66)
.L_66:
        /*01bc*/ 	.word	0x00000000
        /*01c0*/ 	.short	0x000e
        /*01c2*/ 	.short	0x0070
        /*01c4*/ 	.byte	0x00, 0xf4, 0x21, 0x00


	//----- nvinfo : EIATTR_KPARAM_INFO
	.align		4
.L_67:
        /*01c8*/ 	.byte	0x04, 0x17
        /*01ca*/ 	.short	(.L_69 - .L_68)
.L_68:
        /*01cc*/ 	.word	0x00000000
        /*01d0*/ 	.short	0x000d
        /*01d2*/ 	.short	0x0068
        /*01d4*/ 	.byte	0x00, 0xf4, 0x21, 0x00


	//----- nvinfo : EIATTR_KPARAM_INFO
	.align		4
.L_69:
        /*01d8*/ 	.byte	0x04, 0x17
        /*01da*/ 	.short	(.L_71 - .L_70)
.L_70:
        /*01dc*/ 	.word	0x00000000
        /*01e0*/ 	.short	0x000c
        /*01e2*/ 	.short	0x0060
        /*01e4*/ 	.byte	0x00, 0xf4, 0x21, 0x00


	//----- nvinfo : EIATTR_KPARAM_INFO
	.align		4
.L_71:
        /*01e8*/ 	.byte	0x04, 0x17
        /*01ea*/ 	.short	(.L_73 - .L_72)
.L_72:
        /*01ec*/ 	.word	0x00000000
        /*01f0*/ 	.short	0x000b
        /*01f2*/ 	.short	0x0058
        /*01f4*/ 	.byte	0x00, 0xf4, 0x21, 0x00


	//----- nvinfo : EIATTR_KPARAM_INFO
	.align		4
.L_73:
        /*01f8*/ 	.byte	0x04, 0x17
        /*01fa*/ 	.short	(.L_75 - .L_74)
.L_74:
        /*01fc*/ 	.word	0x00000000
        /*0200*/ 	.short	0x000a
        /*0202*/ 	.short	0x0050
        /*0204*/ 	.byte	0x00, 0xf4, 0x21, 0x00


	//----- nvinfo : EIATTR_KPARAM_INFO
	.align		4
.L_75:
        /*0208*/ 	.byte	0x04, 0x17
        /*020a*/ 	.short	(.L_77 - .L_76)
.L_76:
        /*020c*/ 	.word	0x00000000
        /*0210*/ 	.short	0x0009
        /*0212*/ 	.short	0x0048
        /*0214*/ 	.byte	0x00, 0xf4, 0x21, 0x00


	//----- nvinfo : EIATTR_KPARAM_INFO
	.align		4
.L_77:
        /*0218*/ 	.byte	0x04, 0x17
        /*021a*/ 	.short	(.L_79 - .L_78)
.L_78:
        /*021c*/ 	.word	0x00000000
        /*0220*/ 	.short	0x0008
        /*0222*/ 	.short	0x0040
        /*0224*/ 	.byte	0x00, 0xf4, 0x21, 0x00


	//----- nvinfo : EIATTR_KPARAM_INFO
	.align		4
.L_79:
        /*0228*/ 	.byte	0x04, 0x17
        /*022a*/ 	.short	(.L_81 - .L_80)
.L_80:
        /*022c*/ 	.word	0x00000000
        /*0230*/ 	.short	0x0007
        /*0232*/ 	.short	0x0038
        /*0234*/ 	.byte	0x00, 0xf4, 0x21, 0x00


	//----- nvinfo : EIATTR_KPARAM_INFO
	.align		4
.L_81:
        /*0238*/ 	.byte	0x04, 0x17
        /*023a*/ 	.short	(.L_83 - .L_82)
.L_82:
        /*023c*/ 	.word	0x00000000
        /*0240*/ 	.short	0x0006
        /*0242*/ 	.short	0x0030
        /*0244*/ 	.byte	0x00, 0xf4, 0x21, 0x00


	//----- nvinfo : EIATTR_KPARAM_INFO
	.align		4
.L_83:
        /*0248*/ 	.byte	0x04, 0x17
        /*024a*/ 	.short	(.L_85 - .L_84)
.L_84:
        /*024c*/ 	.word	0x00000000
        /*0250*/ 	.short	0x0005
        /*0252*/ 	.short	0x0028
        /*0254*/ 	.byte	0x00, 0xf4, 0x21, 0x00


	//----- nvinfo : EIATTR_KPARAM_INFO
	.align		4
.L_85:
        /*0258*/ 	.byte	0x04, 0x17
        /*025a*/ 	.short	(.L_87 - .L_86)
.L_86:
        /*025c*/ 	.word	0x00000000
        /*0260*/ 	.short	0x0004
        /*0262*/ 	.short	0x0020
        /*0264*/ 	.byte	0x00, 0xf4, 0x21, 0x00


	//----- nvinfo : EIATTR_KPARAM_INFO
	.align		4
.L_87:
        /*0268*/ 	.byte	0x04, 0x17
        /*026a*/ 	.short	(.L_89 - .L_88)
.L_88:
        /*026c*/ 	.word	0x00000000
        /*0270*/ 	.short	0x0003
        /*0272*/ 	.short	0x0018
        /*0274*/ 	.byte	0x00, 0xf4, 0x21, 0x00


	//----- nvinfo : EIATTR_KPARAM_INFO
	.align		4
.L_89:
        /*0278*/ 	.byte	0x04, 0x17
        /*027a*/ 	.short	(.L_91 - .L_90)
.L_90:
        /*027c*/ 	.word	0x00000000
        /*0280*/ 	.short	0x0002
        /*0282*/ 	.short	0x0010
        /*0284*/ 	.byte	0x00, 0xf4, 0x21, 0x00


	//----- nvinfo : EIATTR_KPARAM_INFO
	.align		4
.L_91:
        /*0288*/ 	.byte	0x04, 0x17
        /*028a*/ 	.short	(.L_93 - .L_92)
.L_92:
        /*028c*/ 	.word	0x00000000
        /*0290*/ 	.short	0x0001
        /*0292*/ 	.short	0x0008
        /*0294*/ 	.byte	0x00, 0xf4, 0x21, 0x00


	//----- nvinfo : EIATTR_KPARAM_INFO
	.align		4
.L_93:
        /*0298*/ 	.byte	0x04, 0x17
        /*029a*/ 	.short	(.L_95 - .L_94)
.L_94:
        /*029c*/ 	.word	0x00000000
        /*02a0*/ 	.short	0x0000
        /*02a2*/ 	.short	0x0000
        /*02a4*/ 	.byte	0x00, 0xf4, 0x21, 0x00


	//----- nvinfo : EIATTR_SPARSE_MMA_MASK
	.align		4
.L_95:
        /*02a8*/ 	.byte	0x03, 0x50
        /*02aa*/ 	.short	0x0000


	//----- nvinfo : EIATTR_MAXREG_COUNT
	.align		4
        /*02ac*/ 	.byte	0x03, 0x1b
        /*02ae*/ 	.short	0x00ff


	//----- nvinfo : EIATTR_EXIT_INSTR_OFFSETS
	.align		4
        /*02b0*/ 	.byte	0x04, 0x1c
        /*02b2*/ 	.short	(.L_97 - .L_96)


	//   ....[0]....
.L_96:
        /*02b4*/ 	.word	0x00001a30


	//----- nvinfo : EIATTR_REQNTID
	.align		4
.L_97:
        /*02b8*/ 	.byte	0x04, 0x10
        /*02ba*/ 	.short	(.L_99 - .L_98)
.L_98:
        /*02bc*/ 	.word	0x00000080
        /*02c0*/ 	.word	0x00000001
        /*02c4*/ 	.word	0x00000001


	//----- nvinfo : EIATTR_CBANK_PARAM_SIZE
	.align		4
.L_99:
        /*02c8*/ 	.byte	0x03, 0x19
        /*02ca*/ 	.short	0x014c


	//----- nvinfo : EIATTR_PARAM_CBANK
	.align		4
        /*02cc*/ 	.byte	0x04, 0x0a
        /*02ce*/ 	.short	(.L_101 - .L_100)
	.align		4
.L_100:
        /*02d0*/ 	.word	index@(.nv.constant0.triton_poi_fused_cat_45)
        /*02d4*/ 	.short	0x0210
        /*02d6*/ 	.short	0x014c


	//----- nvinfo : EIATTR_SW_WAR
	.align		4
.L_101:
        /*02d8*/ 	.byte	0x04, 0x36
        /*02da*/ 	.short	(.L_103 - .L_102)
.L_102:
        /*02dc*/ 	.word	0x00000008
.L_103:


//--------------------- .nv.callgraph             --------------------------
	.section	.nv.callgraph,"",@"SHT_CUDA_CALLGRAPH"
	.align	4
	.sectionentsize	8
	.align		4
        /*0000*/ 	.word	0x00000000
	.align		4
        /*0004*/ 	.word	0xffffffff
	.align		4
        /*0008*/ 	.word	0x00000000
	.align		4
        /*000c*/ 	.word	0xfffffffe
	.align		4
        /*0010*/ 	.word	0x00000000
	.align		4
        /*0014*/ 	.word	0xfffffffd
	.align		4
        /*0018*/ 	.word	0x00000000
	.align		4
        /*001c*/ 	.word	0xfffffffc


//--------------------- .nv.constant4             --------------------------
	.section	.nv.constant4,"a",@progbits
	.align	8
	.align		8
.nv.constant4:
        /*0000*/ 	.dword	_$_str
	.align		8
        /*0008*/ 	.dword	_$_str_$_2


//--------------------- .text.triton_poi_fused_cat_45 --------------------------
	.section	.text.triton_poi_fused_cat_45,"ax",@progbits
	.align	128
        .global         triton_poi_fused_cat_45
        .type           triton_poi_fused_cat_45,@function
        .size           triton_poi_fused_cat_45,(.L_x_1 - triton_poi_fused_cat_45)
        .other          triton_poi_fused_cat_45,@"STO_CUDA_ENTRY STV_DEFAULT"
triton_poi_fused_cat_45:
.text.triton_poi_fused_cat_45:
[----:B------:R-:W-:Y:S01]  /*0000*/  LDC R1, c[0x0][0x28] ;  /* 0x00000a00ff017b82 */ /* 0x000fe20000000800 */
[----:B------:R-:W1:Y:S07]  /*0010*/  S2R R7, SR_TID.X ;  /* 0x0000000000077919 */ /* 0x000e6e0000002100 */
[----:B------:R-:W2:Y:S01]  /*0020*/  LDC.64 R2, c[0x0][0x310] ;  /* 0x0000c400ff027b82 */ /* 0x000ea20000000a00 */
[----:B------:R-:W-:Y:S01]  /*0030*/  IMAD.MOV.U32 R32, RZ, RZ, RZ ;  /* 0x000000ffff207224 */ /* 0x000fe200078e00ff */
[----:B------:R-:W-:Y:S01]  /*0040*/  ULDC.64 UR4, c[0x0][0x208] ;  /* 0x0000820000047ab9 */ /* 0x000fe20000000a00 */
[----:B------:R-:W3:Y:S01]  /*0050*/  S2R R6, SR_CTAID.X ;  /* 0x0000000000067919 */ /* 0x000ee20000002500 */
[----:B------:R-:W-:-:S04]  /*0060*/  ULDC.64 UR6, c[0x0][0x328] ;  /* 0x0000ca0000067ab9 */ /* 0x000fc80000000a00 */
[----:B------:R-:W4:Y:S08]  /*0070*/  LDC.64 R8, c[0x0][0x338] ;  /* 0x0000ce00ff087b82 */ /* 0x000f300000000a00 */
[----:B------:R-:W5:Y:S08]  /*0080*/  LDC.64 R24, c[0x0][0x308] ;  /* 0x0000c200ff187b82 */ /* 0x000f700000000a00 */
[----:B------:R-:W5:Y:S08]  /*0090*/  LDC.64 R26, c[0x0][0x330] ;  /* 0x0000cc00ff1a7b82 */ /* 0x000f700000000a00 */
[----:B------:R-:W5:Y:S01]  /*00a0*/  LDC.64 R12, c[0x0][0x318] ;  /* 0x0000c600ff0c7b82 */ /* 0x000f620000000a00 */
[----:B-1----:R-:W-:-:S07]  /*00b0*/  LOP3.LUT R7, R7, 0x7f, RZ, 0xc0, !PT ;  /* 0x0000007f07077812 */ /* 0x002fce00078ec0ff */
[----:B------:R-:W1:Y:S01]  /*00c0*/  LDC.64 R14, c[0x0][0x320] ;  /* 0x0000c800ff0e7b82 */ /* 0x000e620000000a00 */
[----:B---3--:R-:W-:Y:S01]  /*00d0*/  IMAD R7, R6, 0x80, R7 ;  /* 0x0000008006077824 */ /* 0x008fe200078e0207 */
[----:B------:R-:W-:Y:S01]  /*00e0*/  SHF.R.S32.HI R6, RZ, 0x18, R6 ;  /* 0x00000018ff067819 */ /* 0x000fe20000011406 */
[----:B------:R-:W-:Y:S01]  /*00f0*/  IMAD.MOV.U32 R29, RZ, RZ, RZ ;  /* 0x000000ffff1d7224 */ /* 0x000fe200078e00ff */
[----:B------:R-:W-:Y:S02]  /*0100*/  ULDC.64 UR8, c[0x0][0x288] ;  /* 0x0000a20000087ab9 */ /* 0x000fe40000000a00 */
[----:B------:R-:W-:Y:S02]  /*0110*/  SHF.R.S32.HI R0, RZ, 0x1f, R7 ;  /* 0x0000001fff007819 */ /* 0x000fe40000011407 */
[----:B------:R-:W3:Y:S02]  /*0120*/  LDC.64 R18, c[0x0][0x348] ;  /* 0x0000d200ff127b82 */ /* 0x000ee40000000a00 */
[----:B------:R-:W-:-:S04]  /*0130*/  LEA.HI R0, R0, R7, RZ, 0x8 ;  /* 0x0000000700007211 */ /* 0x000fc800078f40ff */
[----:B------:R-:W-:Y:S02]  /*0140*/  LOP3.LUT R4, R0, 0xffffff00, RZ, 0xc0, !PT ;  /* 0xffffff0000047812 */ /* 0x000fe400078ec0ff */
[----:B------:R-:W1:Y:S03]  /*0150*/  LDC.64 R22, c[0x0][0x2c0] ;  /* 0x0000b000ff167b82 */ /* 0x000e660000000a00 */
[----:B------:R-:W-:-:S04]  /*0160*/  IMAD.IADD R5, R7, 0x1, -R4 ;  /* 0x0000000107057824 */ /* 0x000fc800078e0a04 */
[C---:B--2---:R-:W-:Y:S01]  /*0170*/  IMAD.WIDE R2, R5.reuse, 0x4, R2 ;  /* 0x0000000405027825 */ /* 0x044fe200078e0202 */
[C---:B------:R-:W-:Y:S02]  /*0180*/  LOP3.LUT R28, R5.reuse, 0xffffffe0, RZ, 0xc0, !PT ;  /* 0xffffffe0051c7812 */ /* 0x040fe400078ec0ff */
[C---:B------:R-:W-:Y:S02]  /*0190*/  ISETP.GT.AND P6, PT, R5.reuse, 0xdf, PT ;  /* 0x000000df0500780c */ /* 0x040fe40003fc4270 */
[----:B------:R-:W-:Y:S01]  /*01a0*/  ISETP.NE.AND P5, PT, R28, 0xc0, PT ;  /* 0x000000c01c00780c */ /* 0x000fe20003fa5270 */
[----:B------:R-:W-:Y:S02]  /*01b0*/  IMAD.MOV.U32 R4, RZ, RZ, RZ ;  /* 0x000000ffff047224 */ /* 0x000fe400078e00ff */
[----:B----4-:R-:W-:Y:S01]  /*01c0*/  IMAD.WIDE R8, R5, 0x4, R8 ;  /* 0x0000000405087825 */ /* 0x010fe200078e0208 */
[----:B------:R-:W-:-:S07]  /*01d0*/  SGXT R6, R6, 0x1 ;  /* 0x000000010606781a */ /* 0x000fce0000000200 */
[----:B------:R2:W4:Y:S04]  /*01e0*/  @P6 LDG.E.EL R4, desc[UR4][R8.64+-0x380] ;  /* 0xfffc800408046981 */ /* 0x000528000c2e1900 */
[----:B------:R1:W4:Y:S01]  /*01f0*/  @!P5 LDG.E.EL R32, desc[UR4][R2.64+-0x300] ;  /* 0xfffd00040220d981 */ /* 0x000322000c2e1900 */
[----:B------:R-:W-:-:S04]  /*0200*/  LEA.HI R11, R6, R7, RZ, 0xa ;  /* 0x00000007060b7211 */ /* 0x000fc800078f50ff */
[----:B------:R-:W-:Y:S02]  /*0210*/  SHF.R.S32.HI R11, RZ, 0xa, R11 ;  /* 0x0000000aff0b7819 */ /* 0x000fe4000001140b */
[--C-:B------:R-:W-:Y:S02]  /*0220*/  SHF.R.S32.HI R33, RZ, 0x8, R0.reuse ;  /* 0x00000008ff217819 */ /* 0x100fe40000011400 */
[----:B------:R-:W-:Y:S02]  /*0230*/  LEA.HI R10, R11, R11, RZ, 0x2 ;  /* 0x0000000b0b0a7211 */ /* 0x000fe400078f10ff */
[----:B------:R-:W-:Y:S02]  /*0240*/  SHF.R.S32.HI R34, RZ, 0x1f, R0 ;  /* 0x0000001fff227819 */ /* 0x000fe40000011400 */
[----:B------:R-:W-:Y:S02]  /*0250*/  LEA.HI R31, R6, R7, RZ, 0xc ;  /* 0x00000007061f7211 */ /* 0x000fe400078f60ff */
[----:B------:R-:W-:Y:S01]  /*0260*/  LOP3.LUT R10, R10, 0x7fffffc, RZ, 0xc0, !PT ;  /* 0x07fffffc0a0a7812 */ /* 0x000fe200078ec0ff */
[----:B------:R-:W-:Y:S01]  /*0270*/  IMAD.SHL.U32 R30, R33, 0x20, RZ ;  /* 0x00000020211e7824 */ /* 0x000fe200078e00ff */
[----:B------:R-:W-:-:S02]  /*0280*/  LEA.HI R0, R34, R33, RZ, 0x2 ;  /* 0x0000002122007211 */ /* 0x000fc400078f10ff */
[----:B------:R-:W-:Y:S01]  /*0290*/  SHF.R.S32.HI R31, RZ, 0xc, R31 ;  /* 0x0000000cff1f7819 */ /* 0x000fe2000001141f */
[----:B------:R-:W-:Y:S01]  /*02a0*/  IMAD.IADD R10, R11, 0x1, -R10 ;  /* 0x000000010b0a7824 */ /* 0x000fe200078e0a0a */
[----:B------:R-:W-:Y:S02]  /*02b0*/  LOP3.LUT R0, R0, 0x7fffffc, RZ, 0xc0, !PT ;  /* 0x07fffffc00007812 */ /* 0x000fe400078ec0ff */
[----:B------:R-:W-:Y:S02]  /*02c0*/  SHF.R.S32.HI R36, RZ, 0x1f, R5 ;  /* 0x0000001fff247819 */ /* 0x000fe40000011405 */
[----:B--2---:R-:W-:Y:S01]  /*02d0*/  IADD3 R8, P0, R5, R30, RZ ;  /* 0x0000001e05087210 */ /* 0x004fe20007f1e0ff */
[----:B01----:R-:W-:Y:S02]  /*02e0*/  IMAD R2, R31, 0x320, RZ ;  /* 0x000003201f027824 */ /* 0x003fe400078e02ff */
[----:B------:R-:W-:Y:S01]  /*02f0*/  IMAD R10, R10, 0xa0, RZ ;  /* 0x000000a00a0a7824 */ /* 0x000fe200078e02ff */
[----:B------:R-:W-:Y:S01]  /*0300*/  LEA.HI.X.SX32 R9, R30, R36, 0x1, P0 ;  /* 0x000000241e097211 */ /* 0x000fe200000f0eff */
[----:B------:R-:W-:Y:S01]  /*0310*/  IMAD.IADD R0, R33, 0x1, -R0 ;  /* 0x0000000121007824 */ /* 0x000fe200078e0a00 */
[----:B------:R-:W-:-:S02]  /*0320*/  SHF.R.S32.HI R6, RZ, 0x1f, R2 ;  /* 0x0000001fff067819 */ /* 0x000fc40000011402 */
[----:B------:R-:W-:Y:S02]  /*0330*/  IADD3 R17, P0, P1, R10, R5, R2 ;  /* 0x000000050a117210 */ /* 0x000fe4000791e002 */
[----:B------:R-:W-:Y:S01]  /*0340*/  SHF.R.S32.HI R3, RZ, 0x1f, R10 ;  /* 0x0000001fff037819 */ /* 0x000fe2000001140a */
[----:B------:R-:W-:Y:S01]  /*0350*/  IMAD.SHL.U32 R10, R0, 0x20, RZ ;  /* 0x00000020000a7824 */ /* 0x000fe200078e00ff */
[C---:B------:R-:W-:Y:S01]  /*0360*/  SHF.L.U64.HI R9, R8.reuse, 0x2, R9 ;  /* 0x0000000208097819 */ /* 0x040fe20000010209 */
[----:B------:R-:W-:Y:S01]  /*0370*/  IMAD.SHL.U32 R8, R8, 0x4, RZ ;  /* 0x0000000408087824 */ /* 0x000fe200078e00ff */
[----:B------:R-:W-:Y:S02]  /*0380*/  IADD3.X R6, R3, R36, R6, P0, P1 ;  /* 0x0000002403067210 */ /* 0x000fe400007e2406 */
[----:B------:R-:W-:Y:S02]  /*0390*/  IADD3 R0, P0, R10, R17, RZ ;  /* 0x000000110a007210 */ /* 0x000fe40007f1e0ff */
[----:B------:R-:W-:Y:S01]  /*03a0*/  IADD3 R2, P2, R8, UR6, RZ ;  /* 0x0000000608027c10 */ /* 0x000fe2000ff5e0ff */
[----:B------:R-:W0:Y:S01]  /*03b0*/  LDC.64 R16, c[0x0][0x340] ;  /* 0x0000d000ff107b82 */ /* 0x000e220000000a00 */
[----:B------:R-:W-:-:S02]  /*03c0*/  SHF.R.S32.HI R35, RZ, 0x1f, R10 ;  /* 0x0000001fff237819 */ /* 0x000fc4000001140a */
[----:B------:R-:W-:Y:S01]  /*03d0*/  IADD3.X R3, R9, UR7, RZ, P2, !PT ;  /* 0x0000000709037c10 */ /* 0x000fe200097fe4ff */
[----:B------:R-:W-:Y:S02]  /*03e0*/  ULDC.64 UR6, c[0x0][0x300] ;  /* 0x0000c00000067ab9 */ /* 0x000fe40000000a00 */
[----:B------:R-:W-:Y:S01]  /*03f0*/  IMAD.X R21, R35, 0x1, R6, P0 ;  /* 0x0000000123157824 */ /* 0x000fe200000e0606 */
[C---:B------:R-:W-:Y:S01]  /*0400*/  LEA R20, P0, R0.reuse, UR6, 0x2 ;  /* 0x0000000600147c11 */ /* 0x040fe2000f8010ff */
[----:B------:R1:W2:Y:S01]  /*0410*/  @P6 LDG.E.EL R29, desc[UR4][R2.64+-0x380] ;  /* 0xfffc8004021d6981 */ /* 0x0002a2000c2e1900 */
[C---:B-----5:R-:W-:Y:S02]  /*0420*/  IMAD.WIDE R24, R5.reuse, 0x4, R24 ;  /* 0x0000000405187825 */ /* 0x060fe400078e0218 */
[----:B------:R-:W-:Y:S01]  /*0430*/  LEA.HI.X R21, R0, UR7, R21, 0x2, P0 ;  /* 0x0000000700157c11 */ /* 0x000fe200080f1415 */
[----:B------:R-:W-:Y:S01]  /*0440*/  ULDC.64 UR6, c[0x0][0x2b0] ;  /* 0x0000ac0000067ab9 */ /* 0x000fe20000000a00 */
[----:B------:R-:W-:Y:S01]  /*0450*/  IMAD.MOV.U32 R0, RZ, RZ, RZ ;  /* 0x000000ffff007224 */ /* 0x000fe200078e00ff */
[----:B-1----:R-:W-:Y:S01]  /*0460*/  CS2R R2, SRZ ;  /* 0x0000000000027805 */ /* 0x002fe2000001ff00 */
[----:B------:R-:W-:-:S04]  /*0470*/  IMAD.WIDE R26, R5, 0x4, R26 ;  /* 0x00000004051a7825 */ /* 0x000fc800078e021a */
[----:B------:R1:W5:Y:S01]  /*0480*/  @!P5 LDG.E.EL R0, desc[UR4][R20.64+-0x300] ;  /* 0xfffd00041400d981 */ /* 0x000362000c2e1900 */
[----:B------:R-:W-:-:S03]  /*0490*/  IMAD.MOV.U32 R6, RZ, RZ, RZ ;  /* 0x000000ffff067224 */ /* 0x000fc600078e00ff */
[----:B------:R-:W2:Y:S01]  /*04a0*/  @!P5 LDG.E.EL R3, desc[UR4][R24.64+-0x300] ;  /* 0xfffd00041803d981 */ /* 0x000ea2000c2e1900 */
[C---:B------:R-:W-:Y:S01]  /*04b0*/  IMAD.WIDE R12, R5.reuse, 0x4, R12 ;  /* 0x00000004050c7825 */ /* 0x040fe200078e020c */
[----:B------:R-:W-:Y:S02]  /*04c0*/  ISETP.NE.AND P2, PT, R28, 0x80, PT ;  /* 0x000000801c00780c */ /* 0x000fe40003f45270 */
[----:B------:R-:W2:Y:S01]  /*04d0*/  @P6 LDG.E.EL R2, desc[UR4][R26.64+-0x380] ;  /* 0xfffc80041a026981 */ /* 0x000ea2000c2e1900 */
[----:B------:R-:W-:Y:S01]  /*04e0*/  IMAD.MOV.U32 R37, RZ, RZ, RZ ;  /* 0x000000ffff257224 */ /* 0x000fe200078e00ff */
[----:B-1----:R-:W1:Y:S01]  /*04f0*/  LDC.64 R20, c[0x0][0x2e8] ;  /* 0x0000ba00ff147b82 */ /* 0x002e620000000a00 */
[C---:B------:R-:W-:Y:S01]  /*0500*/  IMAD.WIDE R14, R5.reuse, 0x4, R14 ;  /* 0x00000004050e7825 */ /* 0x040fe200078e020e */
[----:B------:R0:W2:Y:S03]  /*0510*/  @!P5 LDG.E.EL R6, desc[UR4][R12.64+-0x300] ;  /* 0xfffd00040c06d981 */ /* 0x0000a6000c2e1900 */
[C---:B0-----:R-:W-:Y:S01]  /*0520*/  IMAD.WIDE R16, R5.reuse, 0x4, R16 ;  /* 0x0000000405107825 */ /* 0x041fe200078e0210 */
[----:B------:R0:W2:Y:S03]  /*0530*/  @!P5 LDG.E.EL R37, desc[UR4][R14.64+-0x300] ;  /* 0xfffd00040e25d981 */ /* 0x0000a6000c2e1900 */
[----:B---3--:R-:W-:Y:S01]  /*0540*/  IMAD.WIDE R18, R5, 0x4, R18 ;  /* 0x0000000405127825 */ /* 0x008fe200078e0212 */
[----:B------:R-:W-:-:S02]  /*0550*/  CS2R R12, SRZ ;  /* 0x00000000000c7805 */ /* 0x000fc4000001ff00 */
[----:B------:R-:W-:Y:S01]  /*0560*/  CS2R R24, SRZ ;  /* 0x0000000000187805 */ /* 0x000fe2000001ff00 */
[C---:B------:R-:W-:Y:S01]  /*0570*/  IMAD.WIDE R22, R5.reuse, 0x4, R22 ;  /* 0x0000000405167825 */ /* 0x040fe200078e0216 */
[----:B------:R-:W-:Y:S01]  /*0580*/  ISETP.NE.AND P4, PT, R28, 0xa0, PT ;  /* 0x000000a01c00780c */ /* 0x000fe20003f85270 */
[----:B0-----:R-:W0:Y:S01]  /*0590*/  LDC.64 R14, c[0x0][0x2b8] ;  /* 0x0000ae00ff0e7b82 */ /* 0x001e220000000a00 */
[----:B------:R3:W2:Y:S04]  /*05a0*/  @P6 LDG.E.EL R13, desc[UR4][R16.64+-0x380] ;  /* 0xfffc8004100d6981 */ /* 0x0006a8000c2e1900 */
[----:B------:R1:W2:Y:S04]  /*05b0*/  @P6 LDG.E.EL R12, desc[UR4][R18.64+-0x380] ;  /* 0xfffc8004120c6981 */ /* 0x0002a8000c2e1900 */
[----:B------:R1:W2:Y:S02]  /*05c0*/  @!P2 LDG.E.EL R24, desc[UR4][R22.64+-0x200] ;  /* 0xfffe00041618a981 */ /* 0x0002a4000c2e1900 */
[----:B-1----:R-:W-:Y:S01]  /*05d0*/  IMAD.WIDE R20, R5, 0x4, R20 ;  /* 0x0000000405147825 */ /* 0x002fe200078e0214 */
[----:B------:R-:W-:Y:S01]  /*05e0*/  LEA.HI R34, R34, R33, RZ, 0x4 ;  /* 0x0000002122227211 */ /* 0x000fe200078f20ff */
[----:B---3--:R-:W1:Y:S03]  /*05f0*/  LDC.64 R16, c[0x0][0x2d0] ;  /* 0x0000b400ff107b82 */ /* 0x008e660000000a00 */
[----:B------:R-:W-:Y:S01]  /*0600*/  LOP3.LUT R34, R34, 0x7fffff0, RZ, 0xc0, !PT ;  /* 0x07fffff022227812 */ /* 0x000fe200078ec0ff */
[----:B------:R3:W2:Y:S04]  /*0610*/  @!P4 LDG.E.EL R25, desc[UR4][R20.64+-0x280] ;  /* 0xfffd80041419c981 */ /* 0x0006a8000c2e1900 */
[----:B------:R-:W-:Y:S01]  /*0620*/  IMAD.IADD R34, R33, 0x1, -R34 ;  /* 0x0000000121227824 */ /* 0x000fe200078e0a22 */
[----:B------:R-:W1:Y:S01]  /*0630*/  LDC.64 R18, c[0x0][0x2c8] ;  /* 0x0000b200ff127b82 */ /* 0x000e620000000a00 */
[----:B------:R-:W-:-:S02]  /*0640*/  IMAD R31, R31, 0x280, RZ ;  /* 0x000002801f1f7824 */ /* 0x000fc400078e02ff */
[----:B------:R-:W-:-:S03]  /*0650*/  IMAD.SHL.U32 R34, R34, 0x20, RZ ;  /* 0x0000002022227824 */ /* 0x000fc600078e00ff */
[--C-:B------:R-:W-:Y:S02]  /*0660*/  SHF.R.S32.HI R22, RZ, 0x1f, R31.reuse ;  /* 0x0000001fff167819 */ /* 0x100fe4000001141f */
[----:B------:R-:W-:Y:S02]  /*0670*/  IADD3 R23, P0, P1, R34, R5, R31 ;  /* 0x0000000522177210 */ /* 0x000fe4000791e01f */
[----:B------:R-:W-:-:S04]  /*0680*/  SHF.R.S32.HI R27, RZ, 0x1f, R34 ;  /* 0x0000001fff1b7819 */ /* 0x000fc80000011422 */
[----:B------:R-:W-:Y:S02]  /*0690*/  IADD3.X R26, R27, R36, R22, P0, P1 ;  /* 0x000000241b1a7210 */ /* 0x000fe400007e2416 */
[----:B---3--:R-:W-:Y:S01]  /*06a0*/  LEA R20, P0, R23, UR6, 0x2 ;  /* 0x0000000617147c11 */ /* 0x008fe2000f8010ff */
[----:B0-----:R-:W-:-:S03]  /*06b0*/  IMAD.WIDE R14, R5, 0x4, R14 ;  /* 0x00000004050e7825 */ /* 0x001fc600078e020e */
[----:B------:R-:W-:Y:S02]  /*06c0*/  LEA.HI.X R21, R23, UR7, R26, 0x2, P0 ;  /* 0x0000000717157c11 */ /* 0x000fe400080f141a */
[----:B------:R-:W-:Y:S02]  /*06d0*/  CS2R R22, SRZ ;  /* 0x0000000000167805 */ /* 0x000fe4000001ff00 */
[----:B------:R-:W-:Y:S01]  /*06e0*/  CS2R R26, SRZ ;  /* 0x00000000001a7805 */ /* 0x000fe2000001ff00 */
[C---:B-1----:R-:W-:Y:S01]  /*06f0*/  IMAD.WIDE R16, R5.reuse, 0x4, R16 ;  /* 0x0000000405107825 */ /* 0x042fe200078e0210 */
[----:B------:R-:W-:Y:S02]  /*0700*/  ULDC.64 UR6, c[0x0][0x2d8] ;  /* 0x0000b60000067ab9 */ /* 0x000fe40000000a00 */
[----:B------:R0:W3:Y:S01]  /*0710*/  @!P2 LDG.E.EL R22, desc[UR4][R14.64+-0x200] ;  /* 0xfffe00040e16a981 */ /* 0x0000e2000c2e1900 */
[----:B------:R-:W-:-:S03]  /*0720*/  IMAD.WIDE R18, R5, 0x4, R18 ;  /* 0x0000000405127825 */ /* 0x000fc600078e0212 */
[----:B------:R1:W3:Y:S04]  /*0730*/  @!P2 LDG.E.EL R23, desc[UR4][R20.64+-0x200] ;  /* 0xfffe00041417a981 */ /* 0x0002e8000c2e1900 */
[----:B------:R-:W3:Y:S04]  /*0740*/  @!P2 LDG.E.EL R26, desc[UR4][R18.64+-0x200] ;  /* 0xfffe0004121aa981 */ /* 0x000ee8000c2e1900 */
[----:B------:R0:W3:Y:S01]  /*0750*/  @!P2 LDG.E.EL R27, desc[UR4][R16.64+-0x200] ;  /* 0xfffe0004101ba981 */ /* 0x0000e2000c2e1900 */
[----:B------:R-:W-:Y:S01]  /*0760*/  IMAD R11, R11, 0xa0, RZ ;  /* 0x000000a00b0b7824 */ /* 0x000fe200078e02ff */
[----:B----4-:R-:W-:-:S05]  /*0770*/  SEL R32, R32, RZ, !P5 ;  /* 0x000000ff20207207 */ /* 0x010fca0006800000 */
[----:B------:R-:W-:Y:S01]  /*0780*/  FADD R32, R32, 9.9999997473787516356e-06 ;  /* 0x3727c5ac20207421 */ /* 0x000fe20000000000 */
[----:B------:R-:W-:-:S03]  /*0790*/  SEL R4, R4, RZ, P6 ;  /* 0x000000ff04047207 */ /* 0x000fc60003000000 */
[----:B------:R-:W4:Y:S02]  /*07a0*/  MUFU.SQRT R31, R32 ;  /* 0x00000020001f7308 */ /* 0x000f240000002000 */
[----:B0-----:R-:W-:-:S06]  /*07b0*/  FADD R15, R4, 9.9999997473787516356e-06 ;  /* 0x3727c5ac040f7421 */ /* 0x001fcc0000000000 */
[----:B-1----:R-:W0:Y:S01]  /*07c0*/  MUFU.SQRT R20, R15 ;  /* 0x0000000f00147308 */ /* 0x002e220000002000 */
[C---:B----4-:R-:W-:Y:S01]  /*07d0*/  FSETP.GT.AND P3, PT, R31.reuse, 8.50705917302346158658e+37, PT ;  /* 0x7e8000001f00780b */ /* 0x050fe20003f64000 */
[----:B------:R-:W-:Y:S01]  /*07e0*/  IMAD.MOV.U32 R4, RZ, RZ, 0x3e800000 ;  /* 0x3e800000ff047424 */ /* 0x000fe200078e00ff */
[----:B------:R-:W-:Y:S02]  /*07f0*/  FSETP.GEU.AND P0, PT, R31, 1.175494350822287508e-38, PT ;  /* 0x008000001f00780b */ /* 0x000fe40003f0e000 */
[----:B0-----:R-:W-:Y:S02]  /*0800*/  FSETP.GT.AND P1, PT, R20, 8.50705917302346158658e+37, PT ;  /* 0x7e8000001400780b */ /* 0x001fe40003f24000 */
[----:B------:R-:W-:-:S07]  /*0810*/  FSEL R14, R4, 1, P3 ;  /* 0x3f800000040e7808 */ /* 0x000fce0001800000 */
[----:B------:R-:W-:Y:S01]  /*0820*/  @P3 FMUL R31, R31, 0.25 ;  /* 0x3e8000001f1f3820 */ /* 0x000fe20000400000 */
[----:B------:R-:W-:-:S03]  /*0830*/  FSETP.GEU.AND P3, PT, R20, 1.175494350822287508e-38, PT ;  /* 0x008000001400780b */ /* 0x000fc60003f6e000 */
[----:B------:R-:W-:Y:S01]  /*0840*/  @!P0 FMUL R31, R31, 16777216 ;  /* 0x4b8000001f1f8820 */ /* 0x000fe20000400000 */
[----:B------:R-:W-:-:S09]  /*0850*/  @P1 FMUL R20, R20, 0.25 ;  /* 0x3e80000014141820 */ /* 0x000fd20000400000 */
[----:B------:R-:W-:Y:S01]  /*0860*/  @!P3 FMUL R20, R20, 16777216 ;  /* 0x4b8000001414b820 */ /* 0x000fe20000400000 */
[----:B------:R-:W0:Y:S01]  /*0870*/  MUFU.RCP R31, R31 ;  /* 0x0000001f001f7308 */ /* 0x000e220000001000 */
[----:B------:R-:W-:-:S07]  /*0880*/  FSEL R15, R4, 1, P1 ;  /* 0x3f800000040f7808 */ /* 0x000fce0000800000 */
[----:B------:R-:W1:Y:S01]  /*0890*/  MUFU.RCP R20, R20 ;  /* 0x0000001400147308 */ /* 0x000e620000001000 */
[----:B------:R-:W-:Y:S01]  /*08a0*/  @!P0 FMUL R14, R14, 16777216 ;  /* 0x4b8000000e0e8820 */ /* 0x000fe20000400000 */
[----:B------:R-:W-:Y:S01]  /*08b0*/  @!P3 FMUL R15, R15, 16777216 ;  /* 0x4b8000000f0fb820 */ /* 0x000fe20000400000 */
[----:B-----5:R-:W-:Y:S02]  /*08c0*/  SEL R0, R0, RZ, !P5 ;  /* 0x000000ff00007207 */ /* 0x020fe40006800000 */
[----:B--2---:R-:W-:Y:S02]  /*08d0*/  SEL R3, R3, RZ, !P5 ;  /* 0x000000ff03037207 */ /* 0x004fe40006800000 */
[----:B------:R-:W-:Y:S02]  /*08e0*/  SEL R29, R29, RZ, P6 ;  /* 0x000000ff1d1d7207 */ /* 0x000fe40003000000 */
[----:B------:R-:W-:Y:S01]  /*08f0*/  SEL R16, R2, RZ, P6 ;  /* 0x000000ff02107207 */ /* 0x000fe20003000000 */
[----:B0-----:R-:W-:Y:S01]  /*0900*/  FMUL R17, R31, R14 ;  /* 0x0000000e1f117220 */ /* 0x001fe20000400000 */
[----:B------:R-:W-:Y:S01]  /*0910*/  FADD R2, R0, -R3 ;  /* 0x8000000300027221 */ /* 0x000fe20000000000 */
[----:B-1----:R-:W-:Y:S01]  /*0920*/  FMUL R19, R20, R15 ;  /* 0x0000000f14137220 */ /* 0x002fe20000400000 */
[----:B------:R-:W-:Y:S01]  /*0930*/  SEL R15, R6, RZ, !P5 ;  /* 0x000000ff060f7207 */ /* 0x000fe20006800000 */
[----:B------:R-:W-:Y:S01]  /*0940*/  FADD R0, R29, -R16 ;  /* 0x800000101d007221 */ /* 0x000fe20000000000 */
[----:B------:R-:W-:Y:S01]  /*0950*/  FMUL R2, R17, R2 ;  /* 0x0000000211027220 */ /* 0x000fe20000400000 */
[----:B------:R-:W-:-:S02]  /*0960*/  SEL R6, R37, RZ, !P5 ;  /* 0x000000ff25067207 */ /* 0x000fc40006800000 */
[----:B------:R-:W-:Y:S01]  /*0970*/  FMUL R3, R19, R0 ;  /* 0x0000000013037220 */ /* 0x000fe20000400000 */
[----:B------:R-:W0:Y:S02]  /*0980*/  LDC.64 R16, c[0x0][0x220] ;  /* 0x00008800ff107b82 */ /* 0x000e240000000a00 */
[----:B------:R-:W-:Y:S01]  /*0990*/  FFMA R2, R15, R2, R6 ;  /* 0x000000020f027223 */ /* 0x000fe20000000006 */
[----:B------:R-:W-:-:S05]  /*09a0*/  SEL R13, R13, RZ, P6 ;  /* 0x000000ff0d0d7207 */ /* 0x000fca0003000000 */
[----:B------:R-:W1:Y:S01]  /*09b0*/  LDC.64 R14, c[0x0][0x2f8] ;  /* 0x0000be00ff0e7b82 */ /* 0x000e620000000a00 */
[----:B------:R-:W-:Y:S02]  /*09c0*/  SEL R12, R12, RZ, P6 ;  /* 0x000000ff0c0c7207 */ /* 0x000fe40003000000 */
[----:B------:R-:W-:Y:S02]  /*09d0*/  FSETP.GTU.AND P1, PT, R2, RZ, PT ;  /* 0x000000ff0200720b */ /* 0x000fe40003f2c000 */
[----:B------:R-:W-:Y:S01]  /*09e0*/  SEL R24, R24, RZ, !P2 ;  /* 0x000000ff18187207 */ /* 0x000fe20005000000 */
[----:B------:R-:W-:Y:S01]  /*09f0*/  FFMA R3, R13, R3, R12 ;  /* 0x000000030d037223 */ /* 0x000fe2000000000c */
[----:B------:R-:W-:Y:S01]  /*0a00*/  FSEL R0, R2, RZ, P1 ;  /* 0x000000ff02007208 */ /* 0x000fe20000800000 */
[----:B------:R-:W2:Y:S02]  /*0a10*/  LDC.64 R12, c[0x0][0x2e0] ;  /* 0x0000b800ff0c7b82 */ /* 0x000ea40000000a00 */
[----:B------:R-:W-:Y:S01]  /*0a20*/  FADD R24, R24, 9.9999997473787516356e-06 ;  /* 0x3727c5ac18187421 */ /* 0x000fe20000000000 */
[----:B------:R-:W-:-:S02]  /*0a30*/  FSETP.GTU.AND P0, PT, R3, RZ, PT ;  /* 0x000000ff0300720b */ /* 0x000fc40003f0c000 */
[--C-:B------:R-:W-:Y:S01]  /*0a40*/  IADD3 R6, P1, P3, R10, R5, R11.reuse ;  /* 0x000000050a067210 */ /* 0x100fe20007b3e00b */
[----:B------:R-:W4:Y:S01]  /*0a50*/  MUFU.SQRT R2, R24 ;  /* 0x0000001800027308 */ /* 0x000f220000002000 */
[----:B------:R-:W-:Y:S02]  /*0a60*/  FSEL R3, R3, RZ, P0 ;  /* 0x000000ff03037208 */ /* 0x000fe40000000000 */
[----:B------:R-:W-:Y:S02]  /*0a70*/  SHF.R.S32.HI R11, RZ, 0x1f, R11 ;  /* 0x0000001fff0b7819 */ /* 0x000fe4000001140b */
[C---:B------:R-:W-:Y:S02]  /*0a80*/  FSETP.GEU.AND P0, PT, R0.reuse, 6, PT ;  /* 0x40c000000000780b */ /* 0x040fe40003f0e000 */
[----:B------:R-:W-:Y:S02]  /*0a90*/  IADD3.X R35, R35, R36, R11, P1, P3 ;  /* 0x0000002423237210 */ /* 0x000fe40000fe640b */
[----:B------:R-:W-:Y:S01]  /*0aa0*/  FSETP.GEU.AND P1, PT, R3, 6, PT ;  /* 0x40c000000300780b */ /* 0x000fe20003f2e000 */
[----:B------:R-:W5:Y:S01]  /*0ab0*/  LDC.64 R10, c[0x0][0x2f0] ;  /* 0x0000bc00ff0a7b82 */ /* 0x000f620000000a00 */
[----:B------:R-:W-:-:S07]  /*0ac0*/  FSETP.NAN.AND P3, PT, R0, R0, PT ;  /* 0x000000000000720b */ /* 0x000fce0003f68000 */
[----:B------:R-:W-:Y:S02]  /*0ad0*/  @P0 FSEL R0, R0, 6, P3 ;  /* 0x40c0000000000808 */ /* 0x000fe40001800000 */
[C---:B------:R-:W-:Y:S02]  /*0ae0*/  FSETP.NAN.AND P3, PT, R3.reuse, R3, PT ;  /* 0x000000030300720b */ /* 0x040fe40003f68000 */
[C---:B----4-:R-:W-:Y:S02]  /*0af0*/  FSETP.GT.AND P0, PT, R2.reuse, 8.50705917302346158658e+37, PT ;  /* 0x7e8000000200780b */ /* 0x050fe40003f04000 */
[----:B------:R-:W-:Y:S02]  /*0b00*/  @P1 FSEL R3, R3, 6, P3 ;  /* 0x40c0000003031808 */ /* 0x000fe40001800000 */
[----:B------:R-:W-:Y:S02]  /*0b10*/  FSETP.GEU.AND P3, PT, R2, 1.175494350822287508e-38, PT ;  /* 0x008000000200780b */ /* 0x000fe40003f6e000 */
[----:B------:R-:W-:-:S02]  /*0b20*/  SEL R25, R25, RZ, !P4 ;  /* 0x000000ff19197207 */ /* 0x000fc40006000000 */
[----:B------:R-:W-:-:S03]  /*0b30*/  LEA R18, P1, R6, UR6, 0x2 ;  /* 0x0000000606127c11 */ /* 0x000fc6000f8210ff */
[----:B------:R-:W-:Y:S01]  /*0b40*/  FADD R25, R25, 9.9999997473787516356e-06 ;  /* 0x3727c5ac19197421 */ /* 0x000fe20000000000 */
[----:B------:R-:W-:Y:S01]  /*0b50*/  LEA.HI.X R19, R6, UR7, R35, 0x2, P1 ;  /* 0x0000000706137c11 */ /* 0x000fe200088f1423 */
[----:B------:R-:W-:Y:S01]  /*0b60*/  @P0 FMUL R2, R2, 0.25 ;  /* 0x3e80000002020820 */ /* 0x000fe20000400000 */
[----:B------:R-:W-:Y:S01]  /*0b70*/  CS2R R20, SRZ ;  /* 0x0000000000147805 */ /* 0x000fe2000001ff00 */
[----:B------:R4:W0:Y:S01]  /*0b80*/  MUFU.SQRT R6, R25 ;  /* 0x0000001900067308 */ /* 0x0008220000002000 */
[----:B------:R-:W-:Y:S02]  /*0b90*/  IMAD.MOV.U32 R29, RZ, RZ, RZ ;  /* 0x000000ffff1d7224 */ /* 0x000fe400078e00ff */
[----:B------:R-:W-:Y:S01]  /*0ba0*/  @!P3 FMUL R2, R2, 16777216 ;  /* 0x4b8000000202b820 */ /* 0x000fe20000400000 */
[C---:B--2---:R-:W-:Y:S01]  /*0bb0*/  IMAD.WIDE R12, R5.reuse, 0x4, R12 ;  /* 0x00000004050c7825 */ /* 0x044fe200078e020c */
[----:B------:R-:W-:Y:S01]  /*0bc0*/  FSEL R33, R4, 1, P0 ;  /* 0x3f80000004217808 */ /* 0x000fe20000000000 */
[----:B------:R-:W2:Y:S02]  /*0bd0*/  @!P4 LDG.E.EL R21, desc[UR4][R18.64+-0x280] ;  /* 0xfffd80041215c981 */ /* 0x000ea4000c2e1900 */
[----:B------:R-:W-:Y:S01]  /*0be0*/  IMAD.MOV.U32 R31, RZ, RZ, RZ ;  /* 0x000000ffff1f7224 */ /* 0x000fe200078e00ff */
[----:B------:R-:W0:Y:S01]  /*0bf0*/  MUFU.RCP R2, R2 ;  /* 0x0000000200027308 */ /* 0x000e220000001000 */
[----:B------:R0:W2:Y:S01]  /*0c00*/  @!P4 LDG.E.EL R29, desc[UR4][R12.64+-0x280] ;  /* 0xfffd80040c1dc981 */ /* 0x0000a2000c2e1900 */
[----:B----4-:R-:W4:Y:S01]  /*0c10*/  LDC.64 R24, c[0x0][0x248] ;  /* 0x00009200ff187b82 */ /* 0x010f220000000a00 */
[C---:B-----5:R-:W-:Y:S01]  /*0c20*/  IMAD.WIDE R10, R5.reuse, 0x4, R10 ;  /* 0x00000004050a7825 */ /* 0x060fe200078e020a */
[----:B------:R-:W-:Y:S01]  /*0c30*/  ISETP.GE.AND P1, PT, R5, 0x20, PT ;  /* 0x000000200500780c */ /* 0x000fe20003f26270 */
[----:B------:R-:W-:-:S02]  /*0c40*/  ULDC.64 UR6, c[0x0][0x238] ;  /* 0x00008e0000067ab9 */ /* 0x000fc40000000a00 */
[----:B-1----:R-:W-:Y:S01]  /*0c50*/  IMAD.WIDE R14, R5, 0x4, R14 ;  /* 0x00000004050e7825 */ /* 0x002fe200078e020e */
[----:B0-----:R-:W-:Y:S01]  /*0c60*/  FSETP.GT.AND P0, PT, R6, 8.50705917302346158658e+37, PT ;  /* 0x7e8000000600780b */ /* 0x001fe20003f04000 */
[----:B------:R0:W5:Y:S01]  /*0c70*/  @!P4 LDG.E.EL R20, desc[UR4][R10.64+-0x280] ;  /* 0xfffd80040a14c981 */ /* 0x000162000c2e1900 */
[----:B---3--:R-:W-:Y:S01]  /*0c80*/  SEL R22, R22, RZ, !P2 ;  /* 0x000000ff16167207 */ /* 0x008fe20005000000 */
[----:B------:R-:W-:Y:S01]  /*0c90*/  @!P3 FMUL R33, R33, 16777216 ;  /* 0x4b8000002121b820 */ /* 0x000fe20000400000 */
[----:B------:R-:W-:Y:S01]  /*0ca0*/  SEL R23, R23, RZ, !P2 ;  /* 0x000000ff17177207 */ /* 0x000fe20005000000 */
[----:B------:R1:W3:Y:S01]  /*0cb0*/  @!P4 LDG.E.EL R31, desc[UR4][R14.64+-0x280] ;  /* 0xfffd80040e1fc981 */ /* 0x0002e2000c2e1900 */
[----:B------:R-:W-:Y:S02]  /*0cc0*/  IMAD.MOV.U32 R12, RZ, RZ, RZ ;  /* 0x000000ffff0c7224 */ /* 0x000fe400078e00ff */
[----:B------:R-:W-:Y:S01]  /*0cd0*/  FMUL R33, R2, R33 ;  /* 0x0000002102217220 */ /* 0x000fe20000400000 */
[----:B------:R-:W-:Y:S01]  /*0ce0*/  IMAD.WIDE R16, R5, 0x4, R16 ;  /* 0x0000000405107825 */ /* 0x000fe200078e0210 */
[----:B------:R-:W-:-:S03]  /*0cf0*/  FSETP.GEU.AND P3, PT, R6, 1.175494350822287508e-38, PT ;  /* 0x008000000600780b */ /* 0x000fc60003f6e000 */
[----:B------:R-:W-:Y:S01]  /*0d00*/  FADD R2, R23, -R22 ;  /* 0x8000001617027221 */ /* 0x000fe20000000000 */
[----:B0-----:R-:W0:Y:S01]  /*0d10*/  LDC.64 R10, c[0x0][0x270] ;  /* 0x00009c00ff0a7b82 */ /* 0x001e220000000a00 */
[----:B------:R-:W-:Y:S01]  /*0d20*/  SEL R13, R26, RZ, !P2 ;  /* 0x000000ff1a0d7207 */ /* 0x000fe20005000000 */
[----:B------:R5:W3:Y:S01]  /*0d30*/  @!P1 LDG.E.EL R12, desc[UR4][R16.64] ;  /* 0x00000004100c9981 */ /* 0x000ae2000c2e1900 */
[----:B------:R-:W-:Y:S01]  /*0d40*/  SEL R18, R27, RZ, !P2 ;  /* 0x000000ff1b127207 */ /* 0x000fe20005000000 */
[----:B------:R-:W-:Y:S01]  /*0d50*/  @P0 FMUL R6, R6, 0.25 ;  /* 0x3e80000006060820 */ /* 0x000fe20000400000 */
[----:B------:R-:W-:Y:S01]  /*0d60*/  FSEL R19, R4, 1, P0 ;  /* 0x3f80000004137808 */ /* 0x000fe20000000000 */
[----:B------:R-:W-:Y:S01]  /*0d70*/  FMUL R2, R33, R2 ;  /* 0x0000000221027220 */ /* 0x000fe20000400000 */
[----:B------:R-:W-:-:S03]  /*0d80*/  ISETP.NE.AND P0, PT, R28, 0x20, PT ;  /* 0x000000201c00780c */ /* 0x000fc60003f05270 */
[----:B------:R-:W-:Y:S01]  /*0d90*/  FFMA R2, R13, R2, R18 ;  /* 0x000000020d027223 */ /* 0x000fe20000000012 */
[----:B------:R-:W-:Y:S02]  /*0da0*/  IMAD.MOV.U32 R13, RZ, RZ, RZ ;  /* 0x000000ffff0d7224 */ /* 0x000fe400078e00ff */
[----:B------:R-:W-:Y:S01]  /*0db0*/  @!P3 FMUL R6, R6, 16777216 ;  /* 0x4b8000000606b820 */ /* 0x000fe20000400000 */
[----:B------:R-:W-:Y:S01]  /*0dc0*/  @!P3 FMUL R19, R19, 16777216 ;  /* 0x4b8000001313b820 */ /* 0x000fe20000400000 */
[----:B----4-:R-:W-:Y:S01]  /*0dd0*/  IMAD.WIDE R24, R5, 0x4, R24 ;  /* 0x0000000405187825 */ /* 0x010fe200078e0218 */
[----:B------:R-:W-:-:S04]  /*0de0*/  FSETP.GTU.AND P3, PT, R2, RZ, PT ;  /* 0x000000ff0200720b */ /* 0x000fc80003f6c000 */
[----:B------:R-:W-:Y:S01]  /*0df0*/  FSEL R2, R2, RZ, P3 ;  /* 0x000000ff02027208 */ /* 0x000fe20001800000 */
[----:B------:R-:W4:Y:S01]  /*0e00*/  @!P0 LDG.E.EL R13, desc[UR4][R24.64+-0x80] ;  /* 0xffff8004180d8981 */ /* 0x000f22000c2e1900 */
[----:B------:R-:W-:Y:S01]  /*0e10*/  ISETP.NE.AND P3, PT, R28, 0x40, PT ;  /* 0x000000401c00780c */ /* 0x000fe20003f65270 */
[----:B-1----:R-:W-:Y:S02]  /*0e20*/  IMAD.MOV.U32 R15, RZ, RZ, RZ ;  /* 0x000000ffff0f7224 */ /* 0x002fe400078e00ff */
[----:B0-----:R-:W-:-:S10]  /*0e30*/  IMAD.WIDE R10, R5, 0x4, R10 ;  /* 0x00000004050a7825 */ /* 0x001fd400078e020a */
[----:B------:R0:W4:Y:S01]  /*0e40*/  @!P3 LDG.E.EL R15, desc[UR4][R10.64+-0x100] ;  /* 0xffff00040a0fb981 */ /* 0x000122000c2e1900 */
[----:B------:R-:W1:Y:S01]  /*0e50*/  MUFU.RCP R6, R6 ;  /* 0x0000000600067308 */ /* 0x000e620000001000 */
[----:B------:R-:W-:Y:S02]  /*0e60*/  @P5 FSEL R0, R3, RZ, P6 ;  /* 0x000000ff03005208 */ /* 0x000fe40003000000 */
[----:B------:R-:W-:Y:S01]  /*0e70*/  FSETP.GEU.AND P5, PT, R2, 6, PT ;  /* 0x40c000000200780b */ /* 0x000fe20003fae000 */
[----:B-1----:R-:W-:Y:S01]  /*0e80*/  FMUL R19, R6, R19 ;  /* 0x0000001306137220 */ /* 0x002fe20000400000 */
[----:B------:R-:W-:Y:S02]  /*0e90*/  P2R R23, PR, RZ, 0x10 ;  /* 0x00000010ff177803 */ /* 0x000fe40000000000 */
[----:B------:R-:W-:Y:S02]  /*0ea0*/  P2R R22, PR, RZ, 0x4 ;  /* 0x00000004ff167803 */ /* 0x000fe40000000000 */
[----:B--2---:R-:W-:-:S02]  /*0eb0*/  SEL R14, R21, RZ, !P4 ;  /* 0x000000ff150e7207 */ /* 0x004fc40006000000 */
[----:B------:R-:W-:-:S05]  /*0ec0*/  SEL R29, R29, RZ, !P4 ;  /* 0x000000ff1d1d7207 */ /* 0x000fca0006000000 */
[----:B------:R-:W-:Y:S01]  /*0ed0*/  FADD R14, R14, -R29 ;  /* 0x8000001d0e0e7221 */ /* 0x000fe20000000000 */
[----:B-----5:R-:W-:-:S03]  /*0ee0*/  SEL R17, R20, RZ, !P4 ;  /* 0x000000ff14117207 */ /* 0x020fc60006000000 */
[----:B------:R-:W-:Y:S01]  /*0ef0*/  FMUL R14, R19, R14 ;  /* 0x0000000e130e7220 */ /* 0x000fe20000400000 */
[----:B------:R-:W1:Y:S01]  /*0f00*/  LDC.64 R20, c[0x0][0x298] ;  /* 0x0000a600ff147b82 */ /* 0x000e620000000a00 */
[----:B---3--:R-:W-:-:S05]  /*0f10*/  SEL R16, R31, RZ, !P4 ;  /* 0x000000ff1f107207 */ /* 0x008fca0006000000 */
[----:B------:R-:W-:Y:S01]  /*0f20*/  FFMA R14, R17, R14, R16 ;  /* 0x0000000e110e7223 */ /* 0x000fe20000000010 */
[----:B------:R-:W-:-:S04]  /*0f30*/  SEL R12, R12, RZ, !P1 ;  /* 0x000000ff0c0c7207 */ /* 0x000fc80004800000 */
[----:B------:R-:W-:Y:S01]  /*0f40*/  FSETP.GTU.AND P6, PT, R14, RZ, PT ;  /* 0x000000ff0e00720b */ /* 0x000fe20003fcc000 */
[----:B------:R-:W-:-:S03]  /*0f50*/  FADD R6, R12, 9.9999997473787516356e-06 ;  /* 0x3727c5ac0c067421 */ /* 0x000fc60000000000 */
[----:B0-----:R-:W-:Y:S02]  /*0f60*/  FSEL R11, R14, RZ, P6 ;  /* 0x000000ff0e0b7208 */ /* 0x001fe40003000000 */
[C---:B------:R-:W-:Y:S01]  /*0f70*/  FSETP.NAN.AND P6, PT, R2.reuse, R2, PT ;  /* 0x000000020200720b */ /* 0x040fe20003fc8000 */
[----:B------:R-:W0:Y:S03]  /*0f80*/  MUFU.SQRT R6, R6 ;  /* 0x0000000600067308 */ /* 0x000e260000002000 */
[----:B------:R-:W-:Y:S02]  /*0f90*/  @P5 FSEL R2, R2, 6, P6 ;  /* 0x40c0000002025808 */ /* 0x000fe40003000000 */
[----:B------:R-:W-:Y:S02]  /*0fa0*/  FSETP.GEU.AND P5, PT, R11, 6, PT ;  /* 0x40c000000b00780b */ /* 0x000fe40003fae000 */
[----:B------:R-:W-:-:S02]  /*0fb0*/  IADD3 R12, P6, R8, UR6, RZ ;  /* 0x00000006080c7c10 */ /* 0x000fc4000ffde0ff */
[----:B----4-:R-:W-:Y:S02]  /*0fc0*/  SEL R3, R13, RZ, !P0 ;  /* 0x000000ff0d037207 */ /* 0x010fe40004000000 */
[----:B------:R-:W-:Y:S01]  /*0fd0*/  IADD3.X R13, R9, UR7, RZ, P6, !PT ;  /* 0x00000007090d7c10 */ /* 0x000fe2000b7fe4ff */
[----:B------:R-:W-:Y:S02]  /*0fe0*/  ULDC.64 UR6, c[0x0][0x260] ;  /* 0x0000980000067ab9 */ /* 0x000fe40000000a00 */
[----:B------:R-:W-:Y:S01]  /*0ff0*/  FADD R3, R3, 9.9999997473787516356e-06 ;  /* 0x3727c5ac03037421 */ /* 0x000fe20000000000 */
[----:B------:R-:W-:-:S04]  /*1000*/  FSETP.NAN.AND P6, PT, R11, R11, PT ;  /* 0x0000000b0b00720b */ /* 0x000fc80003fc8000 */
[----:B------:R-:W-:Y:S01]  /*1010*/  @P5 FSEL R11, R11, 6, P6 ;  /* 0x40c000000b0b5808 */ /* 0x000fe20003000000 */
[----:B------:R-:W2:Y:S01]  /*1020*/  MUFU.SQRT R3, R3 ;  /* 0x0000000300037308 */ /* 0x000ea20000002000 */
[----:B0-----:R-:W-:Y:S02]  /*1030*/  FSETP.GT.AND P5, PT, R6, 8.50705917302346158658e+37, PT ;  /* 0x7e8000000600780b */ /* 0x001fe40003fa4000 */
[----:B------:R-:W-:Y:S02]  /*1040*/  IADD3 R14, P6, R8, UR6, RZ ;  /* 0x00000006080e7c10 */ /* 0x000fe4000ffde0ff */
[----:B------:R-:W-:Y:S02]  /*1050*/  SEL R10, R15, RZ, !P3 ;  /* 0x000000ff0f0a7207 */ /* 0x000fe40005800000 */
[----:B------:R-:W-:Y:S02]  /*1060*/  IADD3.X R15, R9, UR7, RZ, P6, !PT ;  /* 0x00000007090f7c10 */ /* 0x000fe4000b7fe4ff */
[----:B------:R-:W-:Y:S01]  /*1070*/  IADD3 R18, P6, R8, UR8, RZ ;  /* 0x0000000808127c10 */ /* 0x000fe2000ffde0ff */
[----:B------:R-:W-:Y:S01]  /*1080*/  FADD R16, R10, 9.9999997473787516356e-06 ;  /* 0x3727c5ac0a107421 */ /* 0x000fe20000000000 */
[----:B------:R-:W-:-:S02]  /*1090*/  FSEL R8, R4, 1, P5 ;  /* 0x3f80000004087808 */ /* 0x000fc40002800000 */
[----:B------:R-:W-:Y:S02]  /*10a0*/  IADD3.X R19, R9, UR9, RZ, P6, !PT ;  /* 0x0000000909137c10 */ /* 0x000fe4000b7fe4ff */
[C---:B------:R-:W-:Y:S01]  /*10b0*/  FSETP.GEU.AND P6, PT, R6.reuse, 1.175494350822287508e-38, PT ;  /* 0x008000000600780b */ /* 0x040fe20003fce000 */
[----:B------:R-:W0:Y:S01]  /*10c0*/  MUFU.SQRT R16, R16 ;  /* 0x0000001000107308 */ /* 0x000e220000002000 */
[----:B------:R-:W-:Y:S01]  /*10d0*/  @P5 FMUL R6, R6, 0.25 ;  /* 0x3e80000006065820 */ /* 0x000fe20000400000 */
[C---:B--2---:R-:W-:Y:S02]  /*10e0*/  FSETP.GT.AND P5, PT, R3.reuse, 8.50705917302346158658e+37, PT ;  /* 0x7e8000000300780b */ /* 0x044fe40003fa4000 */
[----:B------:R-:W-:Y:S02]  /*10f0*/  FSETP.GEU.AND P4, PT, R3, 1.175494350822287508e-38, PT ;  /* 0x008000000300780b */ /* 0x000fe40003f8e000 */
[----:B------:R-:W-:-:S09]  /*1100*/  FSEL R10, R4, 1, P5 ;  /* 0x3f800000040a7808 */ /* 0x000fd20002800000 */
[----:B------:R-:W-:Y:S01]  /*1110*/  @P5 FMUL R3, R3, 0.25 ;  /* 0x3e80000003035820 */ /* 0x000fe20000400000 */
[C---:B0-----:R-:W-:Y:S02]  /*1120*/  FSETP.GT.AND P5, PT, R16.reuse, 8.50705917302346158658e+37, PT ;  /* 0x7e8000001000780b */ /* 0x041fe40003fa4000 */
[----:B------:R-:W-:Y:S02]  /*1130*/  FSETP.GEU.AND P2, PT, R16, 1.175494350822287508e-38, PT ;  /* 0x008000001000780b */ /* 0x000fe40003f4e000 */
[----:B------:R-:W-:Y:S01]  /*1140*/  FSEL R9, R4, 1, P5 ;  /* 0x3f80000004097808 */ /* 0x000fe20002800000 */
[----:B------:R-:W-:-:S08]  /*1150*/  IMAD.MOV.U32 R17, RZ, RZ, RZ ;  /* 0x000000ffff117224 */ /* 0x000fd000078e00ff */
[----:B------:R-:W-:Y:S01]  /*1160*/  @P5 FMUL R16, R16, 0.25 ;  /* 0x3e80000010105820 */ /* 0x000fe20000400000 */
[----:B------:R-:W-:Y:S01]  /*1170*/  ISETP.NE.AND P5, PT, R28, 0x60, PT ;  /* 0x000000601c00780c */ /* 0x000fe20003fa5270 */
[----:B-1----:R-:W-:-:S12]  /*1180*/  IMAD.WIDE R24, R5, 0x4, R20 ;  /* 0x0000000405187825 */ /* 0x002fd800078e0214 */
[----:B------:R0:W2:Y:S01]  /*1190*/  @!P5 LDG.E.EL R17, desc[UR4][R24.64+-0x180] ;  /* 0xfffe80041811d981 */ /* 0x0000a2000c2e1900 */
[----:B------:R-:W-:Y:S01]  /*11a0*/  P2R R26, PR, RZ, 0x2 ;  /* 0x00000002ff1a7803 */ /* 0x000fe20000000000 */
[----:B------:R-:W-:Y:S01]  /*11b0*/  IMAD.IADD R29, R5, 0x1, R30 ;  /* 0x00000001051d7824 */ /* 0x000fe200078e021e */
[----:B0-----:R-:W0:Y:S01]  /*11c0*/  LDC.64 R24, c[0x0][0x210] ;  /* 0x00008400ff187b82 */ /* 0x001e220000000a00 */
[----:B------:R-:W-:Y:S01]  /*11d0*/  @!P6 FMUL R6, R6, 16777216 ;  /* 0x4b8000000606e820 */ /* 0x000fe20000400000 */
[----:B------:R-:W-:Y:S01]  /*11e0*/  @!P6 FMUL R8, R8, 16777216 ;  /* 0x4b8000000808e820 */ /* 0x000fe20000400000 */
[----:B------:R-:W-:Y:S01]  /*11f0*/  @!P4 FMUL R3, R3, 16777216 ;  /* 0x4b8000000303c820 */ /* 0x000fe20000400000 */
[----:B------:R-:W-:Y:S01]  /*1200*/  @!P4 FMUL R10, R10, 16777216 ;  /* 0x4b8000000a0ac820 */ /* 0x000fe20000400000 */
[----:B------:R-:W-:Y:S01]  /*1210*/  @!P2 FMUL R16, R16, 16777216 ;  /* 0x4b8000001010a820 */ /* 0x000fe20000400000 */
[----:B------:R-:W-:Y:S01]  /*1220*/  @!P2 FMUL R9, R9, 16777216 ;  /* 0x4b8000000909a820 */ /* 0x000fe20000400000 */
[----:B------:R-:W-:-:S02]  /*1230*/  ISETP.NE.AND P4, PT, R23, RZ, PT ;  /* 0x000000ff1700720c */ /* 0x000fc40003f85270 */
[----:B------:R-:W-:Y:S02]  /*1240*/  ISETP.NE.AND P2, PT, R22, RZ, PT ;  /* 0x000000ff1600720c */ /* 0x000fe40003f45270 */
[----:B------:R-:W1:Y:S01]  /*1250*/  LDC.64 R22, c[0x0][0x218] ;  /* 0x00008600ff167b82 */ /* 0x000e620000000a00 */
[----:B0-----:R-:W-:Y:S01]  /*1260*/  IMAD.WIDE R28, R29, 0x4, R24 ;  /* 0x000000041d1c7825 */ /* 0x001fe200078e0218 */
[----:B------:R-:W-:-:S06]  /*1270*/  CS2R R24, SRZ ;  /* 0x0000000000187805 */ /* 0x000fcc000001ff00 */
[----:B------:R-:W3:Y:S01]  /*1280*/  @!P5 LDG.E.EL R24, desc[UR4][R18.64+-0x180] ;  /* 0xfffe80041218d981 */ /* 0x000ee2000c2e1900 */
[----:B-1----:R-:W-:Y:S01]  /*1290*/  IMAD.WIDE R32, R5, 0x4, R22 ;  /* 0x0000000405207825 */ /* 0x002fe200078e0216 */
[----:B------:R-:W-:Y:S01]  /*12a0*/  CS2R R22, SRZ ;  /* 0x0000000000167805 */ /* 0x000fe2000001ff00 */
[----:B------:R-:W-:Y:S08]  /*12b0*/  MUFU.RCP R3, R3 ;  /* 0x0000000300037308 */ /* 0x000ff00000001000 */
[----:B------:R-:W0:Y:S02]  /*12c0*/  MUFU.RCP R16, R16 ;  /* 0x0000001000107308 */ /* 0x000e240000001000 */
[----:B0-----:R-:W-:Y:S01]  /*12d0*/  FMUL R9, R16, R9 ;  /* 0x0000000910097220 */ /* 0x001fe20000400000 */
[----:B--2---:R-:W-:-:S05]  /*12e0*/  SEL R17, R17, RZ, !P5 ;  /* 0x000000ff11117207 */ /* 0x004fca0006800000 */
[----:B------:R-:W-:-:S04]  /*12f0*/  FADD R21, R17, 9.9999997473787516356e-06 ;  /* 0x3727c5ac11157421 */ /* 0x000fc80000000000 */
[----:B------:R-:W0:Y:S02]  /*1300*/  MUFU.SQRT R17, R21 ;  /* 0x0000001500117308 */ /* 0x000e240000002000 */
[----:B0-----:R-:W-:-:S04]  /*1310*/  FSETP.GT.AND P1, PT, R17, 8.50705917302346158658e+37, PT ;  /* 0x7e8000001100780b */ /* 0x001fc80003f24000 */
[----:B------:R-:W-:Y:S01]  /*1320*/  FSEL R20, R4, 1, P1 ;  /* 0x3f80000004147808 */ /* 0x000fe20000800000 */
[----:B------:R-:W-:-:S06]  /*1330*/  IMAD.MOV.U32 R4, RZ, RZ, RZ ;  /* 0x000000ffff047224 */ /* 0x000fcc00078e00ff */
[----:B------:R0:W2:Y:S02]  /*1340*/  @!P0 LDG.E.EL R4, desc[UR4][R12.64+-0x80] ;  /* 0xffff80040c048981 */ /* 0x0000a4000c2e1900 */
[----:B0-----:R-:W0:Y:S01]  /*1350*/  LDC.64 R12, c[0x0][0x228] ;  /* 0x00008a00ff0c7b82 */ /* 0x001e220000000a00 */
[C---:B------:R-:W-:Y:S01]  /*1360*/  FSETP.GEU.AND P6, PT, R17.reuse, 1.175494350822287508e-38, PT ;  /* 0x008000001100780b */ /* 0x040fe20003fce000 */
[----:B------:R-:W-:Y:S01]  /*1370*/  @P1 FMUL R17, R17, 0.25 ;  /* 0x3e80000011111820 */ /* 0x000fe20000400000 */
[----:B------:R-:W-:Y:S01]  /*1380*/  ISETP.NE.AND P1, PT, R26, RZ, PT ;  /* 0x000000ff1a00720c */ /* 0x000fe20003f25270 */
[----:B------:R-:W-:-:S06]  /*1390*/  IMAD.MOV.U32 R21, RZ, RZ, RZ ;  /* 0x000000ffff157224 */ /* 0x000fcc00078e00ff */
[----:B------:R1:W4:Y:S06]  /*13a0*/  @!P3 LDG.E.EL R21, desc[UR4][R14.64+-0x100] ;  /* 0xffff00040e15b981 */ /* 0x00032c000c2e1900 */
[----:B------:R5:W2:Y:S01]  /*13b0*/  @!P1 LDG.E.EL R25, desc[UR4][R28.64] ;  /* 0x000000041c199981 */ /* 0x000aa2000c2e1900 */
[----:B-1----:R-:W1:Y:S01]  /*13c0*/  LDC.64 R14, c[0x0][0x230] ;  /* 0x00008c00ff0e7b82 */ /* 0x002e620000000a00 */
[----:B0-----:R-:W-:-:S07]  /*13d0*/  IMAD.WIDE R30, R5, 0x4, R12 ;  /* 0x00000004051e7825 */ /* 0x001fce00078e020c */
[----:B------:R-:W5:Y:S01]  /*13e0*/  LDC.64 R12, c[0x0][0x240] ;  /* 0x00009000ff0c7b82 */ /* 0x000f620000000a00 */
[----:B------:R0:W2:Y:S01]  /*13f0*/  @!P1 LDG.E.EL R22, desc[UR4][R30.64] ;  /* 0x000000041e169981 */ /* 0x0000a2000c2e1900 */
[----:B-----5:R-:W-:-:S06]  /*1400*/  IMAD.WIDE R28, R5, 0x4, R12 ;  /* 0x00000004051c7825 */ /* 0x020fcc00078e020c */
[----:B------:R-:W0:Y:S01]  /*1410*/  LDC.64 R12, c[0x0][0x250] ;  /* 0x00009400ff0c7b82 */ /* 0x000e220000000a00 */
[----:B-1----:R-:W-:-:S04]  /*1420*/  IMAD.WIDE R18, R5, 0x4, R14 ;  /* 0x0000000405127825 */ /* 0x002fc800078e020e */
[----:B------:R-:W-:Y:S02]  /*1430*/  IMAD.MOV.U32 R14, RZ, RZ, RZ ;  /* 0x000000ffff0e7224 */ /* 0x000fe400078e00ff */
[----:B0-----:R-:W-:-:S04]  /*1440*/  IMAD.WIDE R30, R5, 0x4, R12 ;  /* 0x00000004051e7825 */ /* 0x001fc800078e020c */
[----:B------:R0:W5:Y:S01]  /*1450*/  @!P0 LDG.E.EL R14, desc[UR4][R28.64+-0x80] ;  /* 0xffff80041c0e8981 */ /* 0x000162000c2e1900 */
[----:B------:R-:W0:Y:S01]  /*1460*/  LDC.64 R12, c[0x0][0x258] ;  /* 0x00009600ff0c7b82 */ /* 0x000e220000000a00 */
[----:B------:R-:W1:Y:S02]  /*1470*/  MUFU.RCP R15, R6 ;  /* 0x00000006000f7308 */ /* 0x000e640000001000 */
[----:B------:R-:W4:Y:S01]  /*1480*/  @!P1 LDG.E.EL R23, desc[UR4][R18.64] ;  /* 0x0000000412179981 */ /* 0x000f22000c2e1900 */
[----:B0-----:R-:W-:-:S04]  /*1490*/  IMAD.WIDE R28, R5, 0x4, R12 ;  /* 0x00000004051c7825 */ /* 0x001fc800078e020c */
[----:B------:R-:W0:Y:S01]  /*14a0*/  LDC.64 R12, c[0x0][0x268] ;  /* 0x00009a00ff0c7b82 */ /* 0x000e220000000a00 */
[----:B-1----:R-:W-:Y:S01]  /*14b0*/  FMUL R15, R15, R8 ;  /* 0x000000080f0f7220 */ /* 0x002fe20000400000 */
[----:B------:R-:W-:-:S06]  /*14c0*/  IMAD.MOV.U32 R8, RZ, RZ, RZ ;  /* 0x000000ffff087224 */ /* 0x000fcc00078e00ff */
[----:B------:R0:W5:Y:S02]  /*14d0*/  @!P0 LDG.E.EL R8, desc[UR4][R30.64+-0x80] ;  /* 0xffff80041e088981 */ /* 0x000164000c2e1900 */
[----:B0-----:R-:W-:Y:S02]  /*14e0*/  IMAD.WIDE R30, R5, 0x4, R12 ;  /* 0x00000004051e7825 */ /* 0x001fe400078e020c */
[----:B------:R-:W0:Y:S02]  /*14f0*/  LDC.64 R12, c[0x0][0x278] ;  /* 0x00009e00ff0c7b82 */ /* 0x000e240000000a00 */
[----:B------:R-:W-:Y:S01]  /*1500*/  FMUL R18, R3, R10 ;  /* 0x0000000a03127220 */ /* 0x000fe20000400000 */
[----:B------:R-:W-:-:S06]  /*1510*/  IMAD.MOV.U32 R10, RZ, RZ, RZ ;  /* 0x000000ffff0a7224 */ /* 0x000fcc00078e00ff */
[----:B------:R0:W5:Y:S01]  /*1520*/  @!P0 LDG.E.EL R10, desc[UR4][R28.64+-0x80] ;  /* 0xffff80041c0a8981 */ /* 0x000162000c2e1900 */
[----:B------:R-:W-:Y:S01]  /*1530*/  @!P6 FMUL R17, R17, 16777216 ;  /* 0x4b8000001111e820 */ /* 0x000fe20000400000 */
[----:B0-----:R-:W-:Y:S02]  /*1540*/  IMAD.WIDE R28, R5, 0x4, R12 ;  /* 0x00000004051c7825 */ /* 0x001fe400078e020c */
[----:B------:R-:W0:Y:S03]  /*1550*/  LDC.64 R12, c[0x0][0x280] ;  /* 0x0000a000ff0c7b82 */ /* 0x000e260000000a00 */
[----:B------:R-:W1:Y:S01]  /*1560*/  MUFU.RCP R17, R17 ;  /* 0x0000001100117308 */ /* 0x000e620000001000 */
[----:B------:R-:W-:Y:S02]  /*1570*/  IMAD.MOV.U32 R6, RZ, RZ, RZ ;  /* 0x000000ffff067224 */ /* 0x000fe400078e00ff */
[----:B------:R-:W-:-:S02]  /*1580*/  IMAD.MOV.U32 R3, RZ, RZ, RZ ;  /* 0x000000ffff037224 */ /* 0x000fc400078e00ff */
[----:B------:R-:W-:Y:S02]  /*1590*/  @!P6 FMUL R20, R20, 16777216 ;  /* 0x4b8000001414e820 */ /* 0x000fe40000400000 */
[----:B------:R0:W5:Y:S04]  /*15a0*/  @!P3 LDG.E.EL R6, desc[UR4][R30.64+-0x100] ;  /* 0xffff00041e06b981 */ /* 0x000168000c2e1900 */
[----:B------:R0:W5:Y:S01]  /*15b0*/  @!P3 LDG.E.EL R3, desc[UR4][R28.64+-0x100] ;  /* 0xffff00041c03b981 */ /* 0x000162000c2e1900 */
[----:B-1----:R-:W-:Y:S02]  /*15c0*/  FMUL R20, R17, R20 ;  /* 0x0000001411147220 */ /* 0x002fe40000400000 */
[----:B------:R-:W1:Y:S01]  /*15d0*/  LDC.64 R16, c[0x0][0x2a0] ;  /* 0x0000a800ff107b82 */ /* 0x000e620000000a00 */
[----:B0-----:R-:W-:-:S07]  /*15e0*/  IMAD.WIDE R30, R5, 0x4, R12 ;  /* 0x00000004051e7825 */ /* 0x001fce00078e020c */
[----:B------:R-:W0:Y:S08]  /*15f0*/  LDC.64 R12, c[0x0][0x290] ;  /* 0x0000a400ff0c7b82 */ /* 0x000e300000000a00 */
[----:B------:R-:W2:Y:S01]  /*1600*/  LDC.64 R28, c[0x0][0x2a8] ;  /* 0x0000aa00ff1c7b82 */ /* 0x000ea20000000a00 */
[----:B------:R-:W-:Y:S01]  /*1610*/  IMAD.MOV.U32 R19, RZ, RZ, RZ ;  /* 0x000000ffff137224 */ /* 0x000fe200078e00ff */
[----:B------:R-:W-:-:S05]  /*1620*/  CS2R R26, SRZ ;  /* 0x00000000001a7805 */ /* 0x000fca000001ff00 */
[----:B------:R-:W5:Y:S01]  /*1630*/  @!P3 LDG.E.EL R19, desc[UR4][R30.64+-0x100] ;  /* 0xffff00041e13b981 */ /* 0x000f62000c2e1900 */
[----:B-1----:R-:W-:-:S03]  /*1640*/  IMAD.WIDE R16, R5, 0x4, R16 ;  /* 0x0000000405107825 */ /* 0x002fc600078e0210 */
[----:B------:R1:W5:Y:S01]  /*1650*/  @!P1 LDG.E.EL R26, desc[UR4][R32.64] ;  /* 0x00000004201a9981 */ /* 0x000362000c2e1900 */
[----:B0-----:R-:W-:-:S05]  /*1660*/  IMAD.WIDE R12, R5, 0x4, R12 ;  /* 0x00000004050c7825 */ /* 0x001fca00078e020c */
[----:B------:R-:W5:Y:S01]  /*1670*/  @!P5 LDG.E.EL R27, desc[UR4][R12.64+-0x180] ;  /* 0xfffe80040c1bd981 */ /* 0x000f62000c2e1900 */
[----:B-1----:R-:W-:Y:S02]  /*1680*/  IMAD.MOV.U32 R32, RZ, RZ, RZ ;  /* 0x000000ffff207224 */ /* 0x002fe400078e00ff */
[----:B--2---:R-:W-:-:S04]  /*1690*/  IMAD.WIDE R28, R5, 0x4, R28 ;  /* 0x00000004051c7825 */ /* 0x004fc800078e021c */
[----:B------:R-:W-:Y:S01]  /*16a0*/  IMAD.MOV.U32 R5, RZ, RZ, RZ ;  /* 0x000000ffff057224 */ /* 0x000fe200078e00ff */
[----:B------:R4:W2:Y:S05]  /*16b0*/  @!P5 LDG.E.EL R32, desc[UR4][R16.64+-0x180] ;  /* 0xfffe80041020d981 */ /* 0x0008aa000c2e1900 */
[----:B------:R-:W2:Y:S01]  /*16c0*/  @!P5 LDG.E.EL R5, desc[UR4][R28.64+-0x180] ;  /* 0xfffe80041c05d981 */ /* 0x000ea2000c2e1900 */
[----:B---3--:R-:W-:Y:S02]  /*16d0*/  SEL R24, R24, RZ, !P5 ;  /* 0x000000ff18187207 */ /* 0x008fe40006800000 */
[----:B------:R-:W-:Y:S02]  /*16e0*/  @P2 FSEL R2, R11, R0, !P4 ;  /* 0x000000000b022208 */ /* 0x000fe40006000000 */
[----:B------:R-:W-:-:S02]  /*16f0*/  SEL R4, R4, RZ, !P0 ;  /* 0x000000ff04047207 */ /* 0x000fc40004000000 */
[----:B----4-:R-:W-:Y:S02]  /*1700*/  SEL R16, R23, RZ, !P1 ;  /* 0x000000ff17107207 */ /* 0x010fe40004800000 */
[----:B-----5:R-:W-:Y:S02]  /*1710*/  SEL R8, R8, RZ, !P0 ;  /* 0x000000ff08087207 */ /* 0x020fe40004000000 */
[----:B------:R-:W-:Y:S02]  /*1720*/  SEL R31, R6, RZ, !P3 ;  /* 0x000000ff061f7207 */ /* 0x000fe40005800000 */
[----:B------:R-:W-:Y:S02]  /*1730*/  SEL R6, R21, RZ, !P3 ;  /* 0x000000ff15067207 */ /* 0x000fe40005800000 */
[----:B------:R-:W-:-:S03]  /*1740*/  SEL R3, R3, RZ, !P3 ;  /* 0x000000ff03037207 */ /* 0x000fc60005800000 */
[----:B------:R-:W-:-:S04]  /*1750*/  FADD R6, R6, -R31 ;  /* 0x8000001f06067221 */ /* 0x000fc80000000000 */
[----:B------:R-:W-:Y:S01]  /*1760*/  FMUL R6, R9, R6 ;  /* 0x0000000609067220 */ /* 0x000fe20000400000 */
[----:B------:R-:W-:-:S05]  /*1770*/  SEL R12, R19, RZ, !P3 ;  /* 0x000000ff130c7207 */ /* 0x000fca0005800000 */
[----:B------:R-:W-:Y:S01]  /*1780*/  FFMA R9, R3, R6, R12 ;  /* 0x0000000603097223 */ /* 0x000fe2000000000c */
[----:B------:R-:W-:-:S05]  /*1790*/  SEL R27, R27, RZ, !P5 ;  /* 0x000000ff1b1b7207 */ /* 0x000fca0006800000 */
[----:B------:R-:W-:Y:S01]  /*17a0*/  FADD R3, R24, -R27 ;  /* 0x8000001b18037221 */ /* 0x000fe20000000000 */
[----:B--2---:R-:W-:-:S03]  /*17b0*/  SEL R32, R32, RZ, !P5 ;  /* 0x000000ff20207207 */ /* 0x004fc60006800000 */
[----:B------:R-:W-:Y:S01]  /*17c0*/  FMUL R3, R20, R3 ;  /* 0x0000000314037220 */ /* 0x000fe20000400000 */
[----:B------:R-:W-:Y:S02]  /*17d0*/  SEL R5, R5, RZ, !P5 ;  /* 0x000000ff05057207 */ /* 0x000fe40006800000 */
[----:B------:R-:W-:-:S03]  /*17e0*/  FSETP.GTU.AND P6, PT, R9, RZ, PT ;  /* 0x000000ff0900720b */ /* 0x000fc60003fcc000 */
[----:B------:R-:W-:Y:S01]  /*17f0*/  FFMA R3, R32, R3, R5 ;  /* 0x0000000320037223 */ /* 0x000fe20000000005 */
[----:B------:R-:W-:Y:S02]  /*1800*/  SEL R13, R26, RZ, !P1 ;  /* 0x000000ff1a0d7207 */ /* 0x000fe40004800000 */
[----:B------:R-:W-:Y:S02]  /*1810*/  SEL R6, R25, RZ, !P1 ;  /* 0x000000ff19067207 */ /* 0x000fe40004800000 */
[----:B------:R-:W-:Y:S02]  /*1820*/  FSEL R12, R9, RZ, P6 ;  /* 0x000000ff090c7208 */ /* 0x000fe40003000000 */
[C---:B------:R-:W-:Y:S01]  /*1830*/  FSETP.GTU.AND P6, PT, R3.reuse, RZ, PT ;  /* 0x000000ff0300720b */ /* 0x040fe20003fcc000 */
[----:B------:R-:W-:Y:S01]  /*1840*/  FADD R6, R6, -R13 ;  /* 0x8000000d06067221 */ /* 0x000fe20000000000 */
[----:B------:R-:W-:Y:S02]  /*1850*/  SEL R13, R14, RZ, !P0 ;  /* 0x000000ff0e0d7207 */ /* 0x000fe40004000000 */
[----:B------:R-:W-:Y:S01]  /*1860*/  FSEL R9, R3, RZ, P6 ;  /* 0x000000ff03097208 */ /* 0x000fe20003000000 */
[----:B------:R-:W-:Y:S01]  /*1870*/  FMUL R6, R15, R6 ;  /* 0x000000060f067220 */ /* 0x000fe20000400000 */
[----:B------:R-:W-:-:S02]  /*1880*/  SEL R5, R22, RZ, !P1 ;  /* 0x000000ff16057207 */ /* 0x000fc40004800000 */
[----:B------:R-:W-:Y:S01]  /*1890*/  FSETP.GEU.AND P6, PT, R12, 6, PT ;  /* 0x40c000000c00780b */ /* 0x000fe20003fce000 */
[----:B------:R-:W-:Y:S02]  /*18a0*/  FADD R3, R4, -R13 ;  /* 0x8000000d04037221 */ /* 0x000fe40000000000 */
[----:B------:R-:W-:Y:S01]  /*18b0*/  FFMA R6, R5, R6, R16 ;  /* 0x0000000605067223 */ /* 0x000fe20000000010 */
[----:B------:R-:W-:Y:S01]  /*18c0*/  SEL R5, R10, RZ, !P0 ;  /* 0x000000ff0a057207 */ /* 0x000fe20004000000 */
[----:B------:R-:W-:Y:S01]  /*18d0*/  FMUL R3, R18, R3 ;  /* 0x0000000312037220 */ /* 0x000fe20000400000 */
[----:B------:R-:W-:Y:S02]  /*18e0*/  FSETP.NAN.AND P4, PT, R12, R12, PT ;  /* 0x0000000c0c00720b */ /* 0x000fe40003f88000 */
[----:B------:R-:W-:Y:S01]  /*18f0*/  FSETP.GEU.AND P2, PT, R9, 6, PT ;  /* 0x40c000000900780b */ /* 0x000fe20003f4e000 */
[----:B------:R-:W-:Y:S02]  /*1900*/  FFMA R3, R8, R3, R5 ;  /* 0x0000000308037223 */ /* 0x000fe40000000005 */
[----:B------:R-:W0:Y:S02]  /*1910*/  LDC.64 R4, c[0x0][0x350] ;  /* 0x0000d400ff047b82 */ /* 0x000e240000000a00 */
[----:B------:R-:W-:-:S02]  /*1920*/  @P6 FSEL R12, R12, 6, P4 ;  /* 0x40c000000c0c6808 */ /* 0x000fc40002000000 */
[C---:B------:R-:W-:Y:S02]  /*1930*/  FSETP.GTU.AND P6, PT, R6.reuse, RZ, PT ;  /* 0x000000ff0600720b */ /* 0x040fe40003fcc000 */
[----:B------:R-:W-:Y:S02]  /*1940*/  FSETP.GTU.AND P4, PT, R3, RZ, PT ;  /* 0x000000ff0300720b */ /* 0x000fe40003f8c000 */
[----:B------:R-:W-:Y:S02]  /*1950*/  FSEL R13, R6, RZ, P6 ;  /* 0x000000ff060d7208 */ /* 0x000fe40003000000 */
[----:B------:R-:W-:Y:S02]  /*1960*/  FSETP.NAN.AND P6, PT, R9, R9, PT ;  /* 0x000000090900720b */ /* 0x000fe40003fc8000 */
[----:B------:R-:W-:Y:S02]  /*1970*/  FSEL R11, R3, RZ, P4 ;  /* 0x000000ff030b7208 */ /* 0x000fe40002000000 */
[----:B------:R-:W-:-:S02]  /*1980*/  @P2 FSEL R9, R9, 6, P6 ;  /* 0x40c0000009092808 */ /* 0x000fc40003000000 */
[----:B------:R-:W-:Y:S02]  /*1990*/  FSETP.GEU.AND P2, PT, R11, 6, PT ;  /* 0x40c000000b00780b */ /* 0x000fe40003f4e000 */
[----:B------:R-:W-:Y:S02]  /*19a0*/  FSETP.GEU.AND P4, PT, R13, 6, PT ;  /* 0x40c000000d00780b */ /* 0x000fe40003f8e000 */
[----:B------:R-:W-:Y:S02]  /*19b0*/  @P3 FSEL R12, R9, R2, !P5 ;  /* 0x00000002090c3208 */ /* 0x000fe40006800000 */
[----:B------:R-:W-:Y:S02]  /*19c0*/  FSETP.NAN.AND P3, PT, R11, R11, PT ;  /* 0x0000000b0b00720b */ /* 0x000fe40003f68000 */
[----:B------:R-:W-:Y:S01]  /*19d0*/  FSETP.NAN.AND P5, PT, R13, R13, PT ;  /* 0x0000000d0d00720b */ /* 0x000fe20003fa8000 */
[----:B0-----:R-:W-:-:S04]  /*19e0*/  IMAD.WIDE R2, R7, 0x4, R4 ;  /* 0x0000000407027825 */ /* 0x001fc800078e0204 */
[----:B------:R-:W-:Y:S02]  /*19f0*/  @P2 FSEL R11, R11, 6, P3 ;  /* 0x40c000000b0b2808 */ /* 0x000fe40001800000 */
[----:B------:R-:W-:Y:S02]  /*1a00*/  @P4 FSEL R13, R13, 6, P5 ;  /* 0x40c000000d0d4808 */ /* 0x000fe40002800000 */
[----:B------:R-:W-:-:S05]  /*1a10*/  @P1 FSEL R13, R11, R12, !P0 ;  /* 0x0000000c0b0d1208 */ /* 0x000fca0004000000 */
[----:B------:R-:W-:Y:S01]  /*1a20*/  STG.E desc[UR4][R2.64], R13 ;  /* 0x0000000d02007986 */ /* 0x000fe2000c101904 */
[----:B------:R-:W-:Y:S05]  /*1a30*/  EXIT ;  /* 0x000000000000794d */ /* 0x000fea0003800000 */
.L_x_0:
[----:B------:R-:W-:-:S00]  /*1a40*/  BRA `(.L_x_0) ;  /* 0xfffffffc00fc7947 */ /* 0x000fc0000383ffff */
[----:B------:R-:W-:-:S00]  /*1a50*/  NOP ;  /* 0x0000000000007918 */ /* 0x000fc00000000000 */
        /* <DEDUP_REMOVED lines=10> */
.L_x_1:


//--------------------- .nv.global.init           --------------------------
	.section	.nv.global.init,"aw",@progbits
.nv.global.init:
	.type		_$_str,@object
	.size		_$_str,(_$_str_$_2 - _$_str)
_$_str:
        /*0000*/ 	.byte	0x5f, 0x5f, 0x43, 0x55, 0x44, 0x41, 0x5f, 0x46, 0x54, 0x5a, 0x00
	.type		_$_str_$_2,@object
	.size		_$_str_$_2,(.L_1 - _$_str_$_2)
_$_str_$_2:
        /*000b*/ 	.byte	0x5f, 0x5f, 0x43, 0x55, 0x44, 0x41, 0x5f, 0x50, 0x52, 0x45, 0x43, 0x5f, 0x53, 0x51, 0x52, 0x54
        /*001b*/ 	.byte	0x00
.L_1:


//--------------------- .nv.constant0.triton_poi_fused_cat_45 --------------------------
	.section	.nv.constant0.triton_poi_fused_cat_45,"a",@progbits
	.sectionflags	@""
	.align	4
.nv.constant0.triton_poi_fused_cat_45:
	.zero		860
